//
// Generated by NVIDIA NVVM Compiler
//
// Compiler Build ID: CL-36424714
// Cuda compilation tools, release 13.0, V13.0.88
// Based on NVVM 20.0.0
//

.version 9.0
.target sm_100
.address_size 64

	// .globl	_Z10partialSumiPfS_
// _ZZ10partialSumiPfS_E10s_blocksum has been demoted
// _ZZ18unrolledPartialSumiPfS_E10s_blocksum has been demoted
// _ZZ24harrisUnrolledPartialSumiPfS_E10s_blocksum has been demoted
// _ZZ23singleBarrierPartialSumiPKfPfE3s_u has been demoted
// _ZZ23singleBarrierPartialSumiPKfPfE12s_partialsum has been demoted

.visible .entry _Z10partialSumiPfS_(
	.param .u32 _Z10partialSumiPfS__param_0,
	.param .u64 .ptr .align 1 _Z10partialSumiPfS__param_1,
	.param .u64 .ptr .align 1 _Z10partialSumiPfS__param_2
)
{
	.reg .pred 	%p<11>;
	.reg .b32 	%r<39>;
	.reg .b32 	%f<29>;
	.reg .b64 	%rd<15>;
	// demoted variable
	.shared .align 4 .b8 _ZZ10partialSumiPfS_E10s_blocksum[4096];
	ld.param.u32 	%r18, [_Z10partialSumiPfS__param_0];
	ld.param.u64 	%rd3, [_Z10partialSumiPfS__param_1];
	ld.param.u64 	%rd2, [_Z10partialSumiPfS__param_2];
	cvta.to.global.u64 	%rd1, %rd3;
	mov.u32 	%r1, %tid.x;
	mov.u32 	%r2, %ctaid.x;
	mov.u32 	%r38, %ntid.x;
	mad.lo.s32 	%r36, %r2, %r38, %r1;
	mov.u32 	%r19, %nctaid.x;
	mul.lo.s32 	%r5, %r38, %r19;
	setp.ge.s32 	%p1, %r36, %r18;
	mov.f32 	%f28, 0f00000000;
	@%p1 bra 	$L__BB0_7;
	add.s32 	%r20, %r36, %r5;
	max.s32 	%r21, %r18, %r20;
	setp.lt.s32 	%p2, %r20, %r18;
	selp.u32 	%r22, 1, 0, %p2;
	add.s32 	%r23, %r20, %r22;
	sub.s32 	%r24, %r21, %r23;
	div.u32 	%r25, %r24, %r5;
	add.s32 	%r6, %r25, %r22;
	and.b32  	%r26, %r6, 3;
	setp.eq.s32 	%p3, %r26, 3;
	mov.f32 	%f28, 0f00000000;
	@%p3 bra 	$L__BB0_4;
	add.s32 	%r27, %r6, 1;
	and.b32  	%r28, %r27, 3;
	neg.s32 	%r34, %r28;
	mov.f32 	%f28, 0f00000000;
$L__BB0_3:
	.pragma "nounroll";
	mul.wide.s32 	%rd4, %r36, 4;
	add.s64 	%rd5, %rd1, %rd4;
	ld.global.nc.f32 	%f12, [%rd5];
	add.f32 	%f28, %f28, %f12;
	add.s32 	%r36, %r36, %r5;
	add.s32 	%r34, %r34, 1;
	setp.ne.s32 	%p4, %r34, 0;
	@%p4 bra 	$L__BB0_3;
$L__BB0_4:
	setp.lt.u32 	%p5, %r6, 3;
	@%p5 bra 	$L__BB0_7;
	mul.wide.s32 	%rd8, %r5, 4;
	shl.b32 	%r29, %r5, 2;
$L__BB0_6:
	mul.wide.s32 	%rd6, %r36, 4;
	add.s64 	%rd7, %rd1, %rd6;
	ld.global.nc.f32 	%f13, [%rd7];
	add.f32 	%f14, %f28, %f13;
	add.s64 	%rd9, %rd7, %rd8;
	ld.global.nc.f32 	%f15, [%rd9];
	add.f32 	%f16, %f14, %f15;
	add.s64 	%rd10, %rd9, %rd8;
	ld.global.nc.f32 	%f17, [%rd10];
	add.f32 	%f18, %f16, %f17;
	add.s64 	%rd11, %rd10, %rd8;
	ld.global.nc.f32 	%f19, [%rd11];
	add.f32 	%f28, %f18, %f19;
	add.s32 	%r36, %r29, %r36;
	setp.lt.s32 	%p6, %r36, %r18;
	@%p6 bra 	$L__BB0_6;
$L__BB0_7:
	shl.b32 	%r30, %r1, 2;
	mov.u32 	%r31, _ZZ10partialSumiPfS_E10s_blocksum;
	add.s32 	%r15, %r31, %r30;
	st.shared.f32 	[%r15], %f28;
	setp.lt.u32 	%p7, %r38, 2;
	@%p7 bra 	$L__BB0_11;
$L__BB0_8:
	bar.sync 	0;
	shr.u32 	%r17, %r38, 1;
	setp.ge.u32 	%p8, %r1, %r17;
	@%p8 bra 	$L__BB0_10;
	shl.b32 	%r32, %r17, 2;
	add.s32 	%r33, %r15, %r32;
	ld.shared.f32 	%f20, [%r33];
	ld.shared.f32 	%f21, [%r15];
	add.f32 	%f22, %f20, %f21;
	st.shared.f32 	[%r15], %f22;
$L__BB0_10:
	setp.gt.u32 	%p9, %r38, 3;
	mov.u32 	%r38, %r17;
	@%p9 bra 	$L__BB0_8;
$L__BB0_11:
	setp.ne.s32 	%p10, %r1, 0;
	@%p10 bra 	$L__BB0_13;
	ld.shared.f32 	%f23, [_ZZ10partialSumiPfS_E10s_blocksum];
	cvta.to.global.u64 	%rd12, %rd2;
	mul.wide.u32 	%rd13, %r2, 4;
	add.s64 	%rd14, %rd12, %rd13;
	st.global.f32 	[%rd14], %f23;
$L__BB0_13:
	ret;

}
	// .globl	_Z18unrolledPartialSumiPfS_
.visible .entry _Z18unrolledPartialSumiPfS_(
	.param .u32 _Z18unrolledPartialSumiPfS__param_0,
	.param .u64 .ptr .align 1 _Z18unrolledPartialSumiPfS__param_1,
	.param .u64 .ptr .align 1 _Z18unrolledPartialSumiPfS__param_2
)
{
	.reg .pred 	%p<17>;
	.reg .b32 	%r<34>;
	.reg .b32 	%f<55>;
	.reg .b64 	%rd<15>;
	// demoted variable
	.shared .align 4 .b8 _ZZ18unrolledPartialSumiPfS_E10s_blocksum[4096];
	ld.param.u32 	%r15, [_Z18unrolledPartialSumiPfS__param_0];
	ld.param.u64 	%rd3, [_Z18unrolledPartialSumiPfS__param_1];
	ld.param.u64 	%rd2, [_Z18unrolledPartialSumiPfS__param_2];
	cvta.to.global.u64 	%rd1, %rd3;
	mov.u32 	%r1, %tid.x;
	mov.u32 	%r2, %ctaid.x;
	mov.u32 	%r16, %ntid.x;
	mad.lo.s32 	%r32, %r2, %r16, %r1;
	mov.u32 	%r17, %nctaid.x;
	mul.lo.s32 	%r4, %r16, %r17;
	setp.ge.s32 	%p1, %r32, %r15;
	mov.f32 	%f54, 0f00000000;
	@%p1 bra 	$L__BB1_7;
	add.s32 	%r18, %r32, %r4;
	max.s32 	%r19, %r15, %r18;
	setp.lt.s32 	%p2, %r18, %r15;
	selp.u32 	%r20, 1, 0, %p2;
	add.s32 	%r21, %r18, %r20;
	sub.s32 	%r22, %r19, %r21;
	div.u32 	%r23, %r22, %r4;
	add.s32 	%r5, %r23, %r20;
	and.b32  	%r24, %r5, 3;
	setp.eq.s32 	%p3, %r24, 3;
	mov.f32 	%f54, 0f00000000;
	@%p3 bra 	$L__BB1_4;
	add.s32 	%r25, %r5, 1;
	and.b32  	%r26, %r25, 3;
	neg.s32 	%r30, %r26;
	mov.f32 	%f54, 0f00000000;
$L__BB1_3:
	.pragma "nounroll";
	mul.wide.s32 	%rd4, %r32, 4;
	add.s64 	%rd5, %rd1, %rd4;
	ld.global.nc.f32 	%f12, [%rd5];
	add.f32 	%f54, %f54, %f12;
	add.s32 	%r32, %r32, %r4;
	add.s32 	%r30, %r30, 1;
	setp.ne.s32 	%p4, %r30, 0;
	@%p4 bra 	$L__BB1_3;
$L__BB1_4:
	setp.lt.u32 	%p5, %r5, 3;
	@%p5 bra 	$L__BB1_7;
	mul.wide.s32 	%rd8, %r4, 4;
	shl.b32 	%r27, %r4, 2;
$L__BB1_6:
	mul.wide.s32 	%rd6, %r32, 4;
	add.s64 	%rd7, %rd1, %rd6;
	ld.global.nc.f32 	%f13, [%rd7];
	add.f32 	%f14, %f54, %f13;
	add.s64 	%rd9, %rd7, %rd8;
	ld.global.nc.f32 	%f15, [%rd9];
	add.f32 	%f16, %f14, %f15;
	add.s64 	%rd10, %rd9, %rd8;
	ld.global.nc.f32 	%f17, [%rd10];
	add.f32 	%f18, %f16, %f17;
	add.s64 	%rd11, %rd10, %rd8;
	ld.global.nc.f32 	%f19, [%rd11];
	add.f32 	%f54, %f18, %f19;
	add.s32 	%r32, %r27, %r32;
	setp.lt.s32 	%p6, %r32, %r15;
	@%p6 bra 	$L__BB1_6;
$L__BB1_7:
	shl.b32 	%r28, %r1, 2;
	mov.u32 	%r29, _ZZ18unrolledPartialSumiPfS_E10s_blocksum;
	add.s32 	%r14, %r29, %r28;
	st.shared.f32 	[%r14], %f54;
	bar.sync 	0;
	setp.gt.u32 	%p7, %r1, 511;
	@%p7 bra 	$L__BB1_9;
	ld.shared.f32 	%f20, [%r14+2048];
	ld.shared.f32 	%f21, [%r14];
	add.f32 	%f22, %f20, %f21;
	st.shared.f32 	[%r14], %f22;
$L__BB1_9:
	bar.sync 	0;
	setp.gt.u32 	%p8, %r1, 255;
	@%p8 bra 	$L__BB1_11;
	ld.shared.f32 	%f23, [%r14+1024];
	ld.shared.f32 	%f24, [%r14];
	add.f32 	%f25, %f23, %f24;
	st.shared.f32 	[%r14], %f25;
$L__BB1_11:
	bar.sync 	0;
	setp.gt.u32 	%p9, %r1, 127;
	@%p9 bra 	$L__BB1_13;
	ld.shared.f32 	%f26, [%r14+512];
	ld.shared.f32 	%f27, [%r14];
	add.f32 	%f28, %f26, %f27;
	st.shared.f32 	[%r14], %f28;
$L__BB1_13:
	bar.sync 	0;
	setp.gt.u32 	%p10, %r1, 63;
	@%p10 bra 	$L__BB1_15;
	ld.shared.f32 	%f29, [%r14+256];
	ld.shared.f32 	%f30, [%r14];
	add.f32 	%f31, %f29, %f30;
	st.shared.f32 	[%r14], %f31;
$L__BB1_15:
	bar.sync 	0;
	setp.gt.u32 	%p11, %r1, 31;
	@%p11 bra 	$L__BB1_17;
	ld.shared.f32 	%f32, [%r14+128];
	ld.shared.f32 	%f33, [%r14];
	add.f32 	%f34, %f32, %f33;
	st.shared.f32 	[%r14], %f34;
$L__BB1_17:
	bar.sync 	0;
	setp.gt.u32 	%p12, %r1, 15;
	@%p12 bra 	$L__BB1_19;
	ld.shared.f32 	%f35, [%r14+64];
	ld.shared.f32 	%f36, [%r14];
	add.f32 	%f37, %f35, %f36;
	st.shared.f32 	[%r14], %f37;
$L__BB1_19:
	bar.sync 	0;
	setp.gt.u32 	%p13, %r1, 7;
	@%p13 bra 	$L__BB1_21;
	ld.shared.f32 	%f38, [%r14+32];
	ld.shared.f32 	%f39, [%r14];
	add.f32 	%f40, %f38, %f39;
	st.shared.f32 	[%r14], %f40;
$L__BB1_21:
	bar.sync 	0;
	setp.gt.u32 	%p14, %r1, 3;
	@%p14 bra 	$L__BB1_23;
	ld.shared.f32 	%f41, [%r14+16];
	ld.shared.f32 	%f42, [%r14];
	add.f32 	%f43, %f41, %f42;
	st.shared.f32 	[%r14], %f43;
$L__BB1_23:
	bar.sync 	0;
	setp.gt.u32 	%p15, %r1, 1;
	@%p15 bra 	$L__BB1_25;
	ld.shared.f32 	%f44, [%r14+8];
	ld.shared.f32 	%f45, [%r14];
	add.f32 	%f46, %f44, %f45;
	st.shared.f32 	[%r14], %f46;
$L__BB1_25:
	bar.sync 	0;
	setp.ne.s32 	%p16, %r1, 0;
	@%p16 bra 	$L__BB1_27;
	ld.shared.f32 	%f47, [_ZZ18unrolledPartialSumiPfS_E10s_blocksum+4];
	ld.shared.f32 	%f48, [_ZZ18unrolledPartialSumiPfS_E10s_blocksum];
	add.f32 	%f49, %f47, %f48;
	st.shared.f32 	[_ZZ18unrolledPartialSumiPfS_E10s_blocksum], %f49;
	cvta.to.global.u64 	%rd12, %rd2;
	mul.wide.u32 	%rd13, %r2, 4;
	add.s64 	%rd14, %rd12, %rd13;
	st.global.f32 	[%rd14], %f49;
$L__BB1_27:
	ret;

}
	// .globl	_Z24harrisUnrolledPartialSumiPfS_
.visible .entry _Z24harrisUnrolledPartialSumiPfS_(
	.param .u32 _Z24harrisUnrolledPartialSumiPfS__param_0,
	.param .u64 .ptr .align 1 _Z24harrisUnrolledPartialSumiPfS__param_1,
	.param .u64 .ptr .align 1 _Z24harrisUnrolledPartialSumiPfS__param_2
)
{
	.reg .pred 	%p<17>;
	.reg .b32 	%r<34>;
	.reg .b32 	%f<56>;
	.reg .b64 	%rd<15>;
	// demoted variable
	.shared .align 4 .b8 _ZZ24harrisUnrolledPartialSumiPfS_E10s_blocksum[4096];
	ld.param.u32 	%r15, [_Z24harrisUnrolledPartialSumiPfS__param_0];
	ld.param.u64 	%rd3, [_Z24harrisUnrolledPartialSumiPfS__param_1];
	ld.param.u64 	%rd2, [_Z24harrisUnrolledPartialSumiPfS__param_2];
	cvta.to.global.u64 	%rd1, %rd3;
	mov.u32 	%r1, %tid.x;
	mov.u32 	%r2, %ctaid.x;
	mov.u32 	%r16, %ntid.x;
	mad.lo.s32 	%r32, %r2, %r16, %r1;
	mov.u32 	%r17, %nctaid.x;
	mul.lo.s32 	%r4, %r16, %r17;
	setp.ge.s32 	%p1, %r32, %r15;
	mov.f32 	%f55, 0f00000000;
	@%p1 bra 	$L__BB2_7;
	add.s32 	%r18, %r32, %r4;
	max.s32 	%r19, %r15, %r18;
	setp.lt.s32 	%p2, %r18, %r15;
	selp.u32 	%r20, 1, 0, %p2;
	add.s32 	%r21, %r18, %r20;
	sub.s32 	%r22, %r19, %r21;
	div.u32 	%r23, %r22, %r4;
	add.s32 	%r5, %r23, %r20;
	and.b32  	%r24, %r5, 3;
	setp.eq.s32 	%p3, %r24, 3;
	mov.f32 	%f55, 0f00000000;
	@%p3 bra 	$L__BB2_4;
	add.s32 	%r25, %r5, 1;
	and.b32  	%r26, %r25, 3;
	neg.s32 	%r30, %r26;
	mov.f32 	%f55, 0f00000000;
$L__BB2_3:
	.pragma "nounroll";
	mul.wide.s32 	%rd4, %r32, 4;
	add.s64 	%rd5, %rd1, %rd4;
	ld.global.nc.f32 	%f12, [%rd5];
	add.f32 	%f55, %f55, %f12;
	add.s32 	%r32, %r32, %r4;
	add.s32 	%r30, %r30, 1;
	setp.ne.s32 	%p4, %r30, 0;
	@%p4 bra 	$L__BB2_3;
$L__BB2_4:
	setp.lt.u32 	%p5, %r5, 3;
	@%p5 bra 	$L__BB2_7;
	mul.wide.s32 	%rd8, %r4, 4;
	shl.b32 	%r27, %r4, 2;
$L__BB2_6:
	mul.wide.s32 	%rd6, %r32, 4;
	add.s64 	%rd7, %rd1, %rd6;
	ld.global.nc.f32 	%f13, [%rd7];
	add.f32 	%f14, %f55, %f13;
	add.s64 	%rd9, %rd7, %rd8;
	ld.global.nc.f32 	%f15, [%rd9];
	add.f32 	%f16, %f14, %f15;
	add.s64 	%rd10, %rd9, %rd8;
	ld.global.nc.f32 	%f17, [%rd10];
	add.f32 	%f18, %f16, %f17;
	add.s64 	%rd11, %rd10, %rd8;
	ld.global.nc.f32 	%f19, [%rd11];
	add.f32 	%f55, %f18, %f19;
	add.s32 	%r32, %r27, %r32;
	setp.lt.s32 	%p6, %r32, %r15;
	@%p6 bra 	$L__BB2_6;
$L__BB2_7:
	shl.b32 	%r28, %r1, 2;
	mov.u32 	%r29, _ZZ24harrisUnrolledPartialSumiPfS_E10s_blocksum;
	add.s32 	%r14, %r29, %r28;
	st.volatile.shared.f32 	[%r14], %f55;
	bar.sync 	0;
	setp.gt.u32 	%p7, %r1, 511;
	@%p7 bra 	$L__BB2_9;
	ld.volatile.shared.f32 	%f20, [%r14+2048];
	ld.volatile.shared.f32 	%f21, [%r14];
	add.f32 	%f22, %f20, %f21;
	st.volatile.shared.f32 	[%r14], %f22;
$L__BB2_9:
	bar.sync 	0;
	setp.gt.u32 	%p8, %r1, 255;
	@%p8 bra 	$L__BB2_11;
	ld.volatile.shared.f32 	%f23, [%r14+1024];
	ld.volatile.shared.f32 	%f24, [%r14];
	add.f32 	%f25, %f23, %f24;
	st.volatile.shared.f32 	[%r14], %f25;
$L__BB2_11:
	bar.sync 	0;
	setp.gt.u32 	%p9, %r1, 127;
	@%p9 bra 	$L__BB2_13;
	ld.volatile.shared.f32 	%f26, [%r14+512];
	ld.volatile.shared.f32 	%f27, [%r14];
	add.f32 	%f28, %f26, %f27;
	st.volatile.shared.f32 	[%r14], %f28;
$L__BB2_13:
	bar.sync 	0;
	setp.gt.u32 	%p10, %r1, 63;
	@%p10 bra 	$L__BB2_15;
	ld.volatile.shared.f32 	%f29, [%r14+256];
	ld.volatile.shared.f32 	%f30, [%r14];
	add.f32 	%f31, %f29, %f30;
	st.volatile.shared.f32 	[%r14], %f31;
$L__BB2_15:
	bar.sync 	0;
	setp.gt.u32 	%p11, %r1, 31;
	@%p11 bra 	$L__BB2_22;
	ld.volatile.shared.f32 	%f32, [%r14+128];
	ld.volatile.shared.f32 	%f33, [%r14];
	add.f32 	%f34, %f32, %f33;
	st.volatile.shared.f32 	[%r14], %f34;
	setp.gt.u32 	%p12, %r1, 15;
	@%p12 bra 	$L__BB2_22;
	ld.volatile.shared.f32 	%f35, [%r14+64];
	ld.volatile.shared.f32 	%f36, [%r14];
	add.f32 	%f37, %f35, %f36;
	st.volatile.shared.f32 	[%r14], %f37;
	setp.gt.u32 	%p13, %r1, 7;
	@%p13 bra 	$L__BB2_22;
	ld.volatile.shared.f32 	%f38, [%r14+32];
	ld.volatile.shared.f32 	%f39, [%r14];
	add.f32 	%f40, %f38, %f39;
	st.volatile.shared.f32 	[%r14], %f40;
	setp.gt.u32 	%p14, %r1, 3;
	@%p14 bra 	$L__BB2_22;
	ld.volatile.shared.f32 	%f41, [%r14+16];
	ld.volatile.shared.f32 	%f42, [%r14];
	add.f32 	%f43, %f41, %f42;
	st.volatile.shared.f32 	[%r14], %f43;
	setp.gt.u32 	%p15, %r1, 1;
	@%p15 bra 	$L__BB2_22;
	ld.volatile.shared.f32 	%f44, [%r14+8];
	ld.volatile.shared.f32 	%f45, [%r14];
	add.f32 	%f46, %f44, %f45;
	st.volatile.shared.f32 	[%r14], %f46;
	setp.ne.s32 	%p16, %r1, 0;
	@%p16 bra 	$L__BB2_22;
	ld.volatile.shared.f32 	%f47, [_ZZ24harrisUnrolledPartialSumiPfS_E10s_blocksum+4];
	ld.volatile.shared.f32 	%f48, [_ZZ24harrisUnrolledPartialSumiPfS_E10s_blocksum];
	add.f32 	%f49, %f47, %f48;
	st.volatile.shared.f32 	[_ZZ24harrisUnrolledPartialSumiPfS_E10s_blocksum], %f49;
	ld.volatile.shared.f32 	%f50, [_ZZ24harrisUnrolledPartialSumiPfS_E10s_blocksum];
	cvta.to.global.u64 	%rd12, %rd2;
	mul.wide.u32 	%rd13, %r2, 4;
	add.s64 	%rd14, %rd12, %rd13;
	st.global.f32 	[%rd14], %f50;
$L__BB2_22:
	ret;

}
	// .globl	_Z23singleBarrierPartialSumiPKfPf
.visible .entry _Z23singleBarrierPartialSumiPKfPf(
	.param .u32 _Z23singleBarrierPartialSumiPKfPf_param_0,
	.param .u64 .ptr .align 1 _Z23singleBarrierPartialSumiPKfPf_param_1,
	.param .u64 .ptr .align 1 _Z23singleBarrierPartialSumiPKfPf_param_2
)
{
	.reg .pred 	%p<35>;
	.reg .b32 	%r<47>;
	.reg .b32 	%f<55>;
	.reg .b64 	%rd<15>;
	// demoted variable
	.shared .align 4 .b8 _ZZ23singleBarrierPartialSumiPKfPfE3s_u[4096];
	// demoted variable
	.shared .align 4 .b8 _ZZ23singleBarrierPartialSumiPKfPfE12s_partialsum[128];
	ld.param.u32 	%r18, [_Z23singleBarrierPartialSumiPKfPf_param_0];
	ld.param.u64 	%rd3, [_Z23singleBarrierPartialSumiPKfPf_param_1];
	ld.param.u64 	%rd2, [_Z23singleBarrierPartialSumiPKfPf_param_2];
	cvta.to.global.u64 	%rd1, %rd3;
	mov.u32 	%r1, %ctaid.x;
	mov.u32 	%r2, %tid.x;
	mov.u32 	%r3, %tid.y;
	mov.u32 	%r19, %nctaid.x;
	shl.b32 	%r4, %r19, 10;
	shl.b32 	%r20, %r1, 10;
	shl.b32 	%r21, %r3, 5;
	add.s32 	%r22, %r21, %r2;
	add.s32 	%r45, %r22, %r20;
	setp.ge.s32 	%p5, %r45, %r18;
	mov.f32 	%f54, 0f00000000;
	@%p5 bra 	$L__BB3_7;
	add.s32 	%r23, %r45, %r4;
	max.s32 	%r24, %r18, %r23;
	setp.lt.s32 	%p6, %r23, %r18;
	selp.u32 	%r25, 1, 0, %p6;
	add.s32 	%r26, %r23, %r25;
	sub.s32 	%r27, %r24, %r26;
	div.u32 	%r28, %r27, %r4;
	add.s32 	%r6, %r28, %r25;
	and.b32  	%r29, %r6, 3;
	setp.eq.s32 	%p7, %r29, 3;
	mov.f32 	%f54, 0f00000000;
	@%p7 bra 	$L__BB3_4;
	add.s32 	%r30, %r6, 1;
	and.b32  	%r31, %r30, 3;
	neg.s32 	%r43, %r31;
	mov.f32 	%f54, 0f00000000;
$L__BB3_3:
	.pragma "nounroll";
	mul.wide.s32 	%rd4, %r45, 4;
	add.s64 	%rd5, %rd1, %rd4;
	ld.global.nc.f32 	%f12, [%rd5];
	add.f32 	%f54, %f54, %f12;
	add.s32 	%r45, %r45, %r4;
	add.s32 	%r43, %r43, 1;
	setp.ne.s32 	%p8, %r43, 0;
	@%p8 bra 	$L__BB3_3;
$L__BB3_4:
	setp.lt.u32 	%p9, %r6, 3;
	@%p9 bra 	$L__BB3_7;
	mul.wide.s32 	%rd8, %r4, 4;
$L__BB3_6:
	mul.wide.s32 	%rd6, %r45, 4;
	add.s64 	%rd7, %rd1, %rd6;
	ld.global.nc.f32 	%f13, [%rd7];
	add.f32 	%f14, %f54, %f13;
	add.s32 	%r32, %r45, %r4;
	add.s64 	%rd9, %rd7, %rd8;
	ld.global.nc.f32 	%f15, [%rd9];
	add.f32 	%f16, %f14, %f15;
	add.s32 	%r33, %r32, %r4;
	add.s64 	%rd10, %rd9, %rd8;
	ld.global.nc.f32 	%f17, [%rd10];
	add.f32 	%f18, %f16, %f17;
	add.s32 	%r34, %r33, %r4;
	add.s64 	%rd11, %rd10, %rd8;
	ld.global.nc.f32 	%f19, [%rd11];
	add.f32 	%f54, %f18, %f19;
	add.s32 	%r45, %r34, %r4;
	setp.lt.s32 	%p10, %r45, %r18;
	@%p10 bra 	$L__BB3_6;
$L__BB3_7:
	shl.b32 	%r35, %r3, 7;
	mov.u32 	%r36, _ZZ23singleBarrierPartialSumiPKfPfE3s_u;
	add.s32 	%r15, %r36, %r35;
	shl.b32 	%r37, %r2, 2;
	add.s32 	%r16, %r15, %r37;
	st.volatile.shared.f32 	[%r16], %f54;
	setp.gt.u32 	%p12, %r2, 15;
	mov.pred 	%p31, 0;
	mov.pred 	%p32, %p31;
	mov.pred 	%p33, %p31;
	mov.pred 	%p34, %p31;
	@%p12 bra 	$L__BB3_13;
	ld.volatile.shared.f32 	%f20, [%r16+64];
	ld.volatile.shared.f32 	%f21, [%r16];
	add.f32 	%f22, %f20, %f21;
	st.volatile.shared.f32 	[%r16], %f22;
	setp.gt.u32 	%p14, %r2, 7;
	@%p14 bra 	$L__BB3_13;
	ld.volatile.shared.f32 	%f23, [%r16+32];
	ld.volatile.shared.f32 	%f24, [%r16];
	add.f32 	%f25, %f23, %f24;
	st.volatile.shared.f32 	[%r16], %f25;
	setp.gt.u32 	%p17, %r2, 3;
	mov.pred 	%p33, -1;
	mov.pred 	%p32, %p31;
	mov.pred 	%p34, %p31;
	@%p17 bra 	$L__BB3_13;
	ld.volatile.shared.f32 	%f26, [%r16+16];
	ld.volatile.shared.f32 	%f27, [%r16];
	add.f32 	%f28, %f26, %f27;
	st.volatile.shared.f32 	[%r16], %f28;
	setp.gt.u32 	%p20, %r2, 1;
	mov.pred 	%p32, -1;
	mov.pred 	%p33, %p32;
	mov.pred 	%p34, %p31;
	@%p20 bra 	$L__BB3_13;
	ld.volatile.shared.f32 	%f29, [%r16+8];
	ld.volatile.shared.f32 	%f30, [%r16];
	add.f32 	%f31, %f29, %f30;
	st.volatile.shared.f32 	[%r16], %f31;
	setp.ne.s32 	%p23, %r2, 0;
	mov.pred 	%p32, -1;
	mov.pred 	%p34, %p32;
	@%p23 bra 	$L__BB3_13;
	ld.volatile.shared.f32 	%f32, [%r15];
	ld.volatile.shared.f32 	%f33, [%r15+4];
	add.f32 	%f34, %f32, %f33;
	shl.b32 	%r38, %r3, 2;
	mov.u32 	%r39, _ZZ23singleBarrierPartialSumiPKfPfE12s_partialsum;
	add.s32 	%r40, %r39, %r38;
	st.volatile.shared.f32 	[%r40], %f34;
	mov.pred 	%p31, -1;
	mov.pred 	%p32, %p31;
	mov.pred 	%p33, %p31;
	mov.pred 	%p34, %p31;
$L__BB3_13:
	bar.sync 	0;
	setp.ne.s32 	%p25, %r3, 0;
	@%p25 bra 	$L__BB3_24;
	setp.gt.u32 	%p26, %r2, 15;
	mov.u32 	%r42, _ZZ23singleBarrierPartialSumiPKfPfE12s_partialsum;
	add.s32 	%r17, %r42, %r37;
	@%p26 bra 	$L__BB3_16;
	ld.volatile.shared.f32 	%f35, [%r17+64];
	ld.volatile.shared.f32 	%f36, [%r17];
	add.f32 	%f37, %f35, %f36;
	st.volatile.shared.f32 	[%r17], %f37;
$L__BB3_16:
	not.pred 	%p27, %p33;
	@%p27 bra 	$L__BB3_18;
	ld.volatile.shared.f32 	%f38, [%r17+32];
	ld.volatile.shared.f32 	%f39, [%r17];
	add.f32 	%f40, %f38, %f39;
	st.volatile.shared.f32 	[%r17], %f40;
$L__BB3_18:
	not.pred 	%p28, %p32;
	@%p28 bra 	$L__BB3_20;
	ld.volatile.shared.f32 	%f41, [%r17+16];
	ld.volatile.shared.f32 	%f42, [%r17];
	add.f32 	%f43, %f41, %f42;
	st.volatile.shared.f32 	[%r17], %f43;
$L__BB3_20:
	not.pred 	%p29, %p34;
	@%p29 bra 	$L__BB3_22;
	ld.volatile.shared.f32 	%f44, [%r17+8];
	ld.volatile.shared.f32 	%f45, [%r17];
	add.f32 	%f46, %f44, %f45;
	st.volatile.shared.f32 	[%r17], %f46;
$L__BB3_22:
	not.pred 	%p30, %p31;
	@%p30 bra 	$L__BB3_24;
	ld.volatile.shared.f32 	%f47, [_ZZ23singleBarrierPartialSumiPKfPfE12s_partialsum];
	ld.volatile.shared.f32 	%f48, [_ZZ23singleBarrierPartialSumiPKfPfE12s_partialsum+4];
	add.f32 	%f49, %f47, %f48;
	cvta.to.global.u64 	%rd12, %rd2;
	mul.wide.u32 	%rd13, %r1, 4;
	add.s64 	%rd14, %rd12, %rd13;
	st.global.f32 	[%rd14], %f49;
$L__BB3_24:
	ret;

}


// ===== COMPILED SASS (sm_100) =====

	.target	sm_100

	.elftype	@"ET_EXEC"


//--------------------- .note.nv.tkinfo           --------------------------
	.section	.note.nv.tkinfo,"",@"SHT_NOTE"
	.sectionflags	@"SHF_NOTE_NV_TKINFO"
	.tkinfo
        /*0018*/ 	.word	0x00000002
        /*0030*/ 	.string	""
        /*0030*/ 	.string	"ptxas"
        /*0030*/ 	.string	"Cuda compilation tools, release 13.0, V13.0.88"
        /*0030*/ 	.string	"Build cuda_13.0.r13.0/compiler.36424714_0"
        /*0030*/ 	.string	"-arch sm_100 -m 64 "



//--------------------- .note.nv.cuinfo           --------------------------
	.section	.note.nv.cuinfo,"",@"SHT_NOTE"
	.sectionflags	@"SHF_NOTE_NV_CUINFO"
        /*0018*/ 	.short	0x0002
        /*001a*/ 	.short	0x0064
        /*001c*/ 	.short	0x0082
	.zero		2


//--------------------- .nv.info                  --------------------------
	.section	.nv.info,"",@"SHT_CUDA_INFO"
	.align	4


	//----- nvinfo : EIATTR_REGCOUNT
	.align		4
        /*0000*/ 	.byte	0x04, 0x2f
        /*0002*/ 	.short	(.L_1 - .L_0)
	.align		4
.L_0:
        /*0004*/ 	.word	index@(_Z10partialSumiPfS_)
        /*0008*/ 	.word	0x00000012


	//----- nvinfo : EIATTR_FRAME_SIZE
	.align		4
.L_1:
        /*000c*/ 	.byte	0x04, 0x11
        /*000e*/ 	.short	(.L_3 - .L_2)
	.align		4
.L_2:
        /*0010*/ 	.word	index@(_Z10partialSumiPfS_)
        /*0014*/ 	.word	0x00000000


	//----- nvinfo : EIATTR_REGCOUNT
	.align		4
.L_3:
        /*0018*/ 	.byte	0x04, 0x2f
        /*001a*/ 	.short	(.L_5 - .L_4)
	.align		4
.L_4:
        /*001c*/ 	.word	index@(_Z18unrolledPartialSumiPfS_)
        /*0020*/ 	.word	0x00000012


	//----- nvinfo : EIATTR_FRAME_SIZE
	.align		4
.L_5:
        /*0024*/ 	.byte	0x04, 0x11
        /*0026*/ 	.short	(.L_7 - .L_6)
	.align		4
.L_6:
        /*0028*/ 	.word	index@(_Z18unrolledPartialSumiPfS_)
        /*002c*/ 	.word	0x00000000


	//----- nvinfo : EIATTR_REGCOUNT
	.align		4
.L_7:
        /*0030*/ 	.byte	0x04, 0x2f
        /*0032*/ 	.short	(.L_9 - .L_8)
	.align		4
.L_8:
        /*0034*/ 	.word	index@(_Z24harrisUnrolledPartialSumiPfS_)
        /*0038*/ 	.word	0x00000012


	//----- nvinfo : EIATTR_FRAME_SIZE
	.align		4
.L_9:
        /*003c*/ 	.byte	0x04, 0x11
        /*003e*/ 	.short	(.L_11 - .L_10)
	.align		4
.L_10:
        /*0040*/ 	.word	index@(_Z24harrisUnrolledPartialSumiPfS_)
        /*0044*/ 	.word	0x00000000


	//----- nvinfo : EIATTR_REGCOUNT
	.align		4
.L_11:
        /*0048*/ 	.byte	0x04, 0x2f
        /*004a*/ 	.short	(.L_13 - .L_12)
	.align		4
.L_12:
        /*004c*/ 	.word	index@(_Z23singleBarrierPartialSumiPKfPf)
        /*0050*/ 	.word	0x00000012


	//----- nvinfo : EIATTR_FRAME_SIZE
	.align		4
.L_13:
        /*0054*/ 	.byte	0x04, 0x11
        /*0056*/ 	.short	(.L_15 - .L_14)
	.align		4
.L_14:
        /*0058*/ 	.word	index@(_Z23singleBarrierPartialSumiPKfPf)
        /*005c*/ 	.word	0x00000000


	//----- nvinfo : EIATTR_MIN_STACK_SIZE
	.align		4
.L_15:
        /*0060*/ 	.byte	0x04, 0x12
        /*0062*/ 	.short	(.L_17 - .L_16)
	.align		4
.L_16:
        /*0064*/ 	.word	index@(_Z23singleBarrierPartialSumiPKfPf)
        /*0068*/ 	.word	0x00000000


	//----- nvinfo : EIATTR_MIN_STACK_SIZE
	.align		4
.L_17:
        /*006c*/ 	.byte	0x04, 0x12
        /*006e*/ 	.short	(.L_19 - .L_18)
	.align		4
.L_18:
        /*0070*/ 	.word	index@(_Z24harrisUnrolledPartialSumiPfS_)
        /*0074*/ 	.word	0x00000000


	//----- nvinfo : EIATTR_MIN_STACK_SIZE
	.align		4
.L_19:
        /*0078*/ 	.byte	0x04, 0x12
        /*007a*/ 	.short	(.L_21 - .L_20)
	.align		4
.L_20:
        /*007c*/ 	.word	index@(_Z18unrolledPartialSumiPfS_)
        /*0080*/ 	.word	0x00000000


	//----- nvinfo : EIATTR_MIN_STACK_SIZE
	.align		4
.L_21:
        /*0084*/ 	.byte	0x04, 0x12
        /*0086*/ 	.short	(.L_23 - .L_22)
	.align		4
.L_22:
        /*0088*/ 	.word	index@(_Z10partialSumiPfS_)
        /*008c*/ 	.word	0x00000000
.L_23:


//--------------------- .nv.compat                --------------------------
	.section	.nv.compat,"",@"SHT_CUDA_COMPAT_INFO"
	.align	4
        /*0000*/ 	.byte	0x02, 0x09, 0x00, 0x00, 0x02, 0x02, 0x01, 0x00, 0x02, 0x05, 0x05, 0x00, 0x03, 0x07, 0x01, 0x01
        /*0010*/ 	.byte	0x02, 0x03, 0x00, 0x00, 0x02, 0x06, 0x01, 0x00, 0x04, 0x0b, 0x08, 0x00, 0x09, 0x00, 0x00, 0x00
        /*0020*/ 	.byte	0x00, 0x00, 0x00, 0x00


//--------------------- .nv.info._Z23singleBarrierPartialSumiPKfPf --------------------------
	.section	.nv.info._Z23singleBarrierPartialSumiPKfPf,"",@"SHT_CUDA_INFO"
	.sectionflags	@""
	.align	4


	//----- nvinfo : EIATTR_CUDA_API_VERSION
	.align		4
        /*0000*/ 	.byte	0x04, 0x37
        /*0002*/ 	.short	(.L_25 - .L_24)
.L_24:
        /*0004*/ 	.word	0x00000082


	//----- nvinfo : EIATTR_KPARAM_INFO
	.align		4
.L_25:
        /*0008*/ 	.byte	0x04, 0x17
        /*000a*/ 	.short	(.L_27 - .L_26)
.L_26:
        /*000c*/ 	.word	0x00000000
        /*0010*/ 	.short	0x0002
        /*0012*/ 	.short	0x0010
        /*0014*/ 	.byte	0x00, 0xf5, 0x21, 0x00


	//----- nvinfo : EIATTR_KPARAM_INFO
	.align		4
.L_27:
        /*0018*/ 	.byte	0x04, 0x17
        /*001a*/ 	.short	(.L_29 - .L_28)
.L_28:
        /*001c*/ 	.word	0x00000000
        /*0020*/ 	.short	0x0001
        /*0022*/ 	.short	0x0008
        /*0024*/ 	.byte	0x00, 0xf5, 0x21, 0x00


	//----- nvinfo : EIATTR_KPARAM_INFO
	.align		4
.L_29:
        /*0028*/ 	.byte	0x04, 0x17
        /*002a*/ 	.short	(.L_31 - .L_30)
.L_30:
        /*002c*/ 	.word	0x00000000
        /*0030*/ 	.short	0x0000
        /*0032*/ 	.short	0x0000
        /*0034*/ 	.byte	0x00, 0xf0, 0x11, 0x00


	//----- nvinfo : EIATTR_SPARSE_MMA_MASK
	.align		4
.L_31:
        /*0038*/ 	.byte	0x03, 0x50
        /*003a*/ 	.short	0x0000


	//----- nvinfo : EIATTR_MAXREG_COUNT
	.align		4
        /*003c*/ 	.byte	0x03, 0x1b
        /*003e*/ 	.short	0x00ff


	//----- nvinfo : EIATTR_NUM_BARRIERS
	.align		4
        /*0040*/ 	.byte	0x02, 0x4c
        /*0042*/ 	.byte	0x01
	.zero		1


	//----- nvinfo : EIATTR_MERCURY_ISA_VERSION
	.align		4
        /*0044*/ 	.byte	0x03, 0x5f
        /*0046*/ 	.short	0x0101


	//----- nvinfo : EIATTR_VRC_CTA_INIT_COUNT
	.align		4
        /*0048*/ 	.byte	0x02, 0x4a
	.zero		1
	.zero		1


	//----- nvinfo : EIATTR_EXIT_INSTR_OFFSETS
	.align		4
        /*004c*/ 	.byte	0x04, 0x1c
        /*004e*/ 	.short	(.L_33 - .L_32)


	//   ....[0]....
.L_32:
        /*0050*/ 	.word	0x00000870


	//   ....[1]....
        /*0054*/ 	.word	0x000009b0


	//   ....[2]....
        /*0058*/ 	.word	0x00000a20


	//----- nvinfo : EIATTR_CRS_STACK_SIZE
	.align		4
.L_33:
        /*005c*/ 	.byte	0x04, 0x1e
        /*005e*/ 	.short	(.L_35 - .L_34)
.L_34:
        /*0060*/ 	.word	0x00000000


	//----- nvinfo : EIATTR_CBANK_PARAM_SIZE
	.align		4
.L_35:
        /*0064*/ 	.byte	0x03, 0x19
        /*0066*/ 	.short	0x0018


	//----- nvinfo : EIATTR_PARAM_CBANK
	.align		4
        /*0068*/ 	.byte	0x04, 0x0a
        /*006a*/ 	.short	(.L_37 - .L_36)
	.align		4
.L_36:
        /*006c*/ 	.word	index@(.nv.constant0._Z23singleBarrierPartialSumiPKfPf)
        /*0070*/ 	.short	0x0380
        /*0072*/ 	.short	0x0018


	//----- nvinfo : EIATTR_SW_WAR
	.align		4
.L_37:
        /*0074*/ 	.byte	0x04, 0x36
        /*0076*/ 	.short	(.L_39 - .L_38)
.L_38:
        /*0078*/ 	.word	0x00000008
.L_39:


//--------------------- .nv.info._Z24harrisUnrolledPartialSumiPfS_ --------------------------
	.section	.nv.info._Z24harrisUnrolledPartialSumiPfS_,"",@"SHT_CUDA_INFO"
	.sectionflags	@""
	.align	4


	//----- nvinfo : EIATTR_CUDA_API_VERSION
	.align		4
        /*0000*/ 	.byte	0x04, 0x37
        /*0002*/ 	.short	(.L_41 - .L_40)
.L_40:
        /*0004*/ 	.word	0x00000082


	//----- nvinfo : EIATTR_KPARAM_INFO
	.align		4
.L_41:
        /*0008*/ 	.byte	0x04, 0x17
        /*000a*/ 	.short	(.L_43 - .L_42)
.L_42:
        /*000c*/ 	.word	0x00000000
        /*0010*/ 	.short	0x0002
        /*0012*/ 	.short	0x0010
        /*0014*/ 	.byte	0x00, 0xf5, 0x21, 0x00


	//----- nvinfo : EIATTR_KPARAM_INFO
	.align		4
.L_43:
        /*0018*/ 	.byte	0x04, 0x17
        /*001a*/ 	.short	(.L_45 - .L_44)
.L_44:
        /*001c*/ 	.word	0x00000000
        /*0020*/ 	.short	0x0001
        /*0022*/ 	.short	0x0008
        /*0024*/ 	.byte	0x00, 0xf5, 0x21, 0x00


	//----- nvinfo : EIATTR_KPARAM_INFO
	.align		4
.L_45:
        /*0028*/ 	.byte	0x04, 0x17
        /*002a*/ 	.short	(.L_47 - .L_46)
.L_46:
        /*002c*/ 	.word	0x00000000
        /*0030*/ 	.short	0x0000
        /*0032*/ 	.short	0x0000
        /*0034*/ 	.byte	0x00, 0xf0, 0x11, 0x00


	//----- nvinfo : EIATTR_SPARSE_MMA_MASK
	.align		4
.L_47:
        /*0038*/ 	.byte	0x03, 0x50
        /*003a*/ 	.short	0x0000


	//----- nvinfo : EIATTR_MAXREG_COUNT
	.align		4
        /*003c*/ 	.byte	0x03, 0x1b
        /*003e*/ 	.short	0x00ff


	//----- nvinfo : EIATTR_NUM_BARRIERS
	.align		4
        /*0040*/ 	.byte	0x02, 0x4c
        /*0042*/ 	.byte	0x01
	.zero		1


	//----- nvinfo : EIATTR_MERCURY_ISA_VERSION
	.align		4
        /*0044*/ 	.byte	0x03, 0x5f
        /*0046*/ 	.short	0x0101


	//----- nvinfo : EIATTR_VRC_CTA_INIT_COUNT
	.align		4
        /*0048*/ 	.byte	0x02, 0x4a
	.zero		1
	.zero		1


	//----- nvinfo : EIATTR_EXIT_INSTR_OFFSETS
	.align		4
        /*004c*/ 	.byte	0x04, 0x1c
        /*004e*/ 	.short	(.L_49 - .L_48)


	//   ....[0]....
.L_48:
        /*0050*/ 	.word	0x00000690


	//   ....[1]....
        /*0054*/ 	.word	0x000006f0


	//   ....[2]....
        /*0058*/ 	.word	0x00000750


	//   ....[3]....
        /*005c*/ 	.word	0x000007b0


	//   ....[4]....
        /*0060*/ 	.word	0x00000810


	//   ....[5]....
        /*0064*/ 	.word	0x00000870


	//   ....[6]....
        /*0068*/ 	.word	0x00000900


	//----- nvinfo : EIATTR_CRS_STACK_SIZE
	.align		4
.L_49:
        /*006c*/ 	.byte	0x04, 0x1e
        /*006e*/ 	.short	(.L_51 - .L_50)
.L_50:
        /*0070*/ 	.word	0x00000000


	//----- nvinfo : EIATTR_CBANK_PARAM_SIZE
	.align		4
.L_51:
        /*0074*/ 	.byte	0x03, 0x19
        /*0076*/ 	.short	0x0018


	//----- nvinfo : EIATTR_PARAM_CBANK
	.align		4
        /*0078*/ 	.byte	0x04, 0x0a
        /*007a*/ 	.short	(.L_53 - .L_52)
	.align		4
.L_52:
        /*007c*/ 	.word	index@(.nv.constant0._Z24harrisUnrolledPartialSumiPfS_)
        /*0080*/ 	.short	0x0380
        /*0082*/ 	.short	0x0018


	//----- nvinfo : EIATTR_SW_WAR
	.align		4
.L_53:
        /*0084*/ 	.byte	0x04, 0x36
        /*0086*/ 	.short	(.L_55 - .L_54)
.L_54:
        /*0088*/ 	.word	0x00000008
.L_55:


//--------------------- .nv.info._Z18unrolledPartialSumiPfS_ --------------------------
	.section	.nv.info._Z18unrolledPartialSumiPfS_,"",@"SHT_CUDA_INFO"
	.sectionflags	@""
	.align	4


	//----- nvinfo : EIATTR_CUDA_API_VERSION
	.align		4
        /*0000*/ 	.byte	0x04, 0x37
        /*0002*/ 	.short	(.L_57 - .L_56)
.L_56:
        /*0004*/ 	.word	0x00000082


	//----- nvinfo : EIATTR_KPARAM_INFO
	.align		4
.L_57:
        /*0008*/ 	.byte	0x04, 0x17
        /*000a*/ 	.short	(.L_59 - .L_58)
.L_58:
        /*000c*/ 	.word	0x00000000
        /*0010*/ 	.short	0x0002
        /*0012*/ 	.short	0x0010
        /*0014*/ 	.byte	0x00, 0xf5, 0x21, 0x00


	//----- nvinfo : EIATTR_KPARAM_INFO
	.align		4
.L_59:
        /*0018*/ 	.byte	0x04, 0x17
        /*001a*/ 	.short	(.L_61 - .L_60)
.L_60:
        /*001c*/ 	.word	0x00000000
        /*0020*/ 	.short	0x0001
        /*0022*/ 	.short	0x0008
        /*0024*/ 	.byte	0x00, 0xf5, 0x21, 0x00


	//----- nvinfo : EIATTR_KPARAM_INFO
	.align		4
.L_61:
        /*0028*/ 	.byte	0x04, 0x17
        /*002a*/ 	.short	(.L_63 - .L_62)
.L_62:
        /*002c*/ 	.word	0x00000000
        /*0030*/ 	.short	0x0000
        /*0032*/ 	.short	0x0000
        /*0034*/ 	.byte	0x00, 0xf0, 0x11, 0x00


	//----- nvinfo : EIATTR_SPARSE_MMA_MASK
	.align		4
.L_63:
        /*0038*/ 	.byte	0x03, 0x50
        /*003a*/ 	.short	0x0000


	//----- nvinfo : EIATTR_MAXREG_COUNT
	.align		4
        /*003c*/ 	.byte	0x03, 0x1b
        /*003e*/ 	.short	0x00ff


	//----- nvinfo : EIATTR_NUM_BARRIERS
	.align		4
        /*0040*/ 	.byte	0x02, 0x4c
        /*0042*/ 	.byte	0x01
	.zero		1


	//----- nvinfo : EIATTR_MERCURY_ISA_VERSION
	.align		4
        /*0044*/ 	.byte	0x03, 0x5f
        /*0046*/ 	.short	0x0101


	//----- nvinfo : EIATTR_VRC_CTA_INIT_COUNT
	.align		4
        /*0048*/ 	.byte	0x02, 0x4a
	.zero		1
	.zero		1


	//----- nvinfo : EIATTR_EXIT_INSTR_OFFSETS
	.align		4
        /*004c*/ 	.byte	0x04, 0x1c
        /*004e*/ 	.short	(.L_65 - .L_64)


	//   ....[0]....
.L_64:
        /*0050*/ 	.word	0x00000870


	//   ....[1]....
        /*0054*/ 	.word	0x000008e0


	//----- nvinfo : EIATTR_CRS_STACK_SIZE
	.align		4
.L_65:
        /*0058*/ 	.byte	0x04, 0x1e
        /*005a*/ 	.short	(.L_67 - .L_66)
.L_66:
        /*005c*/ 	.word	0x00000000


	//----- nvinfo : EIATTR_CBANK_PARAM_SIZE
	.align		4
.L_67:
        /*0060*/ 	.byte	0x03, 0x19
        /*0062*/ 	.short	0x0018


	//----- nvinfo : EIATTR_PARAM_CBANK
	.align		4
        /*0064*/ 	.byte	0x04, 0x0a
        /*0066*/ 	.short	(.L_69 - .L_68)
	.align		4
.L_68:
        /*0068*/ 	.word	index@(.nv.constant0._Z18unrolledPartialSumiPfS_)
        /*006c*/ 	.short	0x0380
        /*006e*/ 	.short	0x0018


	//----- nvinfo : EIATTR_SW_WAR
	.align		4
.L_69:
        /*0070*/ 	.byte	0x04, 0x36
        /*0072*/ 	.short	(.L_71 - .L_70)
.L_70:
        /*0074*/ 	.word	0x00000008
.L_71:


//--------------------- .nv.info._Z10partialSumiPfS_ --------------------------
	.section	.nv.info._Z10partialSumiPfS_,"",@"SHT_CUDA_INFO"
	.sectionflags	@""
	.align	4


	//----- nvinfo : EIATTR_CUDA_API_VERSION
	.align		4
        /*0000*/ 	.byte	0x04, 0x37
        /*0002*/ 	.short	(.L_73 - .L_72)
.L_72:
        /*0004*/ 	.word	0x00000082


	//----- nvinfo : EIATTR_KPARAM_INFO
	.align		4
.L_73:
        /*0008*/ 	.byte	0x04, 0x17
        /*000a*/ 	.short	(.L_75 - .L_74)
.L_74:
        /*000c*/ 	.word	0x00000000
        /*0010*/ 	.short	0x0002
        /*0012*/ 	.short	0x0010
        /*0014*/ 	.byte	0x00, 0xf5, 0x21, 0x00


	//----- nvinfo : EIATTR_KPARAM_INFO
	.align		4
.L_75:
        /*0018*/ 	.byte	0x04, 0x17
        /*001a*/ 	.short	(.L_77 - .L_76)
.L_76:
        /*001c*/ 	.word	0x00000000
        /*0020*/ 	.short	0x0001
        /*0022*/ 	.short	0x0008
        /*0024*/ 	.byte	0x00, 0xf5, 0x21, 0x00


	//----- nvinfo : EIATTR_KPARAM_INFO
	.align		4
.L_77:
        /*0028*/ 	.byte	0x04, 0x17
        /*002a*/ 	.short	(.L_79 - .L_78)
.L_78:
        /*002c*/ 	.word	0x00000000
        /*0030*/ 	.short	0x0000
        /*0032*/ 	.short	0x0000
        /*0034*/ 	.byte	0x00, 0xf0, 0x11, 0x00


	//----- nvinfo : EIATTR_SPARSE_MMA_MASK
	.align		4
.L_79:
        /*0038*/ 	.byte	0x03, 0x50
        /*003a*/ 	.short	0x0000


	//----- nvinfo : EIATTR_MAXREG_COUNT
	.align		4
        /*003c*/ 	.byte	0x03, 0x1b
        /*003e*/ 	.short	0x00ff


	//----- nvinfo : EIATTR_NUM_BARRIERS
	.align		4
        /*0040*/ 	.byte	0x02, 0x4c
        /*0042*/ 	.byte	0x01
	.zero		1


	//----- nvinfo : EIATTR_MERCURY_ISA_VERSION
	.align		4
        /*0044*/ 	.byte	0x03, 0x5f
        /*0046*/ 	.short	0x0101


	//----- nvinfo : EIATTR_VRC_CTA_INIT_COUNT
	.align		4
        /*0048*/ 	.byte	0x02, 0x4a
	.zero		1
	.zero		1


	//----- nvinfo : EIATTR_EXIT_INSTR_OFFSETS
	.align		4
        /*004c*/ 	.byte	0x04, 0x1c
        /*004e*/ 	.short	(.L_81 - .L_80)


	//   ....[0]....
.L_80:
        /*0050*/ 	.word	0x000005e0


	//   ....[1]....
        /*0054*/ 	.word	0x00000660


	//----- nvinfo : EIATTR_CRS_STACK_SIZE
	.align		4
.L_81:
        /*0058*/ 	.byte	0x04, 0x1e
        /*005a*/ 	.short	(.L_83 - .L_82)
.L_82:
        /*005c*/ 	.word	0x00000000


	//----- nvinfo : EIATTR_CBANK_PARAM_SIZE
	.align		4
.L_83:
        /*0060*/ 	.byte	0x03, 0x19
        /*0062*/ 	.short	0x0018


	//----- nvinfo : EIATTR_PARAM_CBANK
	.align		4
        /*0064*/ 	.byte	0x04, 0x0a
        /*0066*/ 	.short	(.L_85 - .L_84)
	.align		4
.L_84:
        /*0068*/ 	.word	index@(.nv.constant0._Z10partialSumiPfS_)
        /*006c*/ 	.short	0x0380
        /*006e*/ 	.short	0x0018


	//----- nvinfo : EIATTR_SW_WAR
	.align		4
.L_85:
        /*0070*/ 	.byte	0x04, 0x36
        /*0072*/ 	.short	(.L_87 - .L_86)
.L_86:
        /*0074*/ 	.word	0x00000008
.L_87:


//--------------------- .nv.callgraph             --------------------------
	.section	.nv.callgraph,"",@"SHT_CUDA_CALLGRAPH"
	.align	4
	.sectionentsize	8
	.align		4
        /*0000*/ 	.word	0x00000000
	.align		4
        /*0004*/ 	.word	0xffffffff
	.align		4
        /*0008*/ 	.word	0x00000000
	.align		4
        /*000c*/ 	.word	0xfffffffe
	.align		4
        /*0010*/ 	.word	0x00000000
	.align		4
        /*0014*/ 	.word	0xfffffffd
	.align		4
        /*0018*/ 	.word	0x00000000
	.align		4
        /*001c*/ 	.word	0xfffffffc


//--------------------- .text._Z23singleBarrierPartialSumiPKfPf --------------------------
	.section	.text._Z23singleBarrierPartialSumiPKfPf,"ax",@progbits
	.align	128
        .global         _Z23singleBarrierPartialSumiPKfPf
        .type           _Z23singleBarrierPartialSumiPKfPf,@function
        .size           _Z23singleBarrierPartialSumiPKfPf,(.L_x_32 - _Z23singleBarrierPartialSumiPKfPf)
        .other          _Z23singleBarrierPartialSumiPKfPf,@"STO_CUDA_ENTRY STV_DEFAULT"
_Z23singleBarrierPartialSumiPKfPf:
.text._Z23singleBarrierPartialSumiPKfPf:
[----:B------:R-:W-:Y:S01]  /*0000*/  LDC R1, c[0x0][0x37c] ;  /* 0x0000df00ff017b82 */ /* 0x000fe20000000800 */
[----:B------:R-:W0:Y:S01]  /*0010*/  S2R R2, SR_TID.X ;  /* 0x0000000000027919 */ /* 0x000e220000002100 */
[----:B------:R-:W1:Y:S06]  /*0020*/  LDCU UR4, c[0x0][0x380] ;  /* 0x00007000ff0477ac */ /* 0x000e6c0008000800 */
[----:B------:R-:W2:Y:S01]  /*0030*/  LDC R4, c[0x0][0x370] ;  /* 0x0000dc00ff047b82 */ /* 0x000ea20000000800 */
[----:B------:R-:W-:Y:S01]  /*0040*/  BSSY.RECONVERGENT B0, `(.L_x_0) ;  /* 0x0000047000007945 */ /* 0x000fe20003800200 */
[----:B------:R-:W0:Y:S01]  /*0050*/  S2R R3, SR_TID.Y ;  /* 0x0000000000037919 */ /* 0x000e220000002200 */
[----:B------:R-:W3:Y:S01]  /*0060*/  LDCU.64 UR8, c[0x0][0x358] ;  /* 0x00006b00ff0877ac */ /* 0x000ee20008000a00 */
[----:B------:R-:W-:Y:S01]  /*0070*/  IMAD.MOV.U32 R6, RZ, RZ, RZ ;  /* 0x000000ffff067224 */ /* 0x000fe200078e00ff */
[----:B------:R-:W4:Y:S01]  /*0080*/  S2R R0, SR_CTAID.X ;  /* 0x0000000000007919 */ /* 0x000f220000002500 */
[----:B0-----:R-:W-:-:S04]  /*0090*/  IMAD R5, R3, 0x20, R2 ;  /* 0x0000002003057824 */ /* 0x001fc800078e0202 */
[----:B----4-:R-:W-:-:S05]  /*00a0*/  IMAD R5, R0, 0x400, R5 ;  /* 0x0000040000057824 */ /* 0x010fca00078e0205 */
[----:B-1----:R-:W-:-:S13]  /*00b0*/  ISETP.GE.AND P0, PT, R5, UR4, PT ;  /* 0x0000000405007c0c */ /* 0x002fda000bf06270 */
[----:B--23--:R-:W-:Y:S05]  /*00c0*/  @P0 BRA `(.L_x_1) ;  /* 0x0000000000f80947 */ /* 0x00cfea0003800000 */
[----:B------:R-:W-:Y:S01]  /*00d0*/  IMAD.SHL.U32 R4, R4, 0x400, RZ ;  /* 0x0000040004047824 */ /* 0x000fe200078e00ff */
[----:B------:R-:W-:Y:S03]  /*00e0*/  BSSY.RECONVERGENT B1, `(.L_x_2) ;  /* 0x000002a000017945 */ /* 0x000fe60003800200 */
[----:B------:R-:W0:Y:S01]  /*00f0*/  I2F.U32.RP R11, R4 ;  /* 0x00000004000b7306 */ /* 0x000e220000209000 */
[C---:B------:R-:W-:Y:S01]  /*0100*/  IADD3 R8, PT, PT, R4.reuse, R5, RZ ;  /* 0x0000000504087210 */ /* 0x040fe20007ffe0ff */
[----:B------:R-:W-:Y:S01]  /*0110*/  IMAD.MOV R13, RZ, RZ, -R4 ;  /* 0x000000ffff0d7224 */ /* 0x000fe200078e0a04 */
[----:B------:R-:W-:Y:S02]  /*0120*/  ISETP.NE.U32.AND P2, PT, R4, RZ, PT ;  /* 0x000000ff0400720c */ /* 0x000fe40003f45070 */
[C---:B------:R-:W-:Y:S02]  /*0130*/  ISETP.GE.AND P0, PT, R8.reuse, UR4, PT ;  /* 0x0000000408007c0c */ /* 0x040fe4000bf06270 */
[----:B------:R-:W-:-:S02]  /*0140*/  VIMNMX R9, PT, PT, R8, UR4, !PT ;  /* 0x0000000408097c48 */ /* 0x000fc4000ffe0100 */
[----:B------:R-:W-:-:S04]  /*0150*/  SEL R10, RZ, 0x1, P0 ;  /* 0x00000001ff0a7807 */ /* 0x000fc80000000000 */
[----:B------:R-:W-:Y:S01]  /*0160*/  IADD3 R9, PT, PT, R9, -R8, -R10 ;  /* 0x8000000809097210 */ /* 0x000fe20007ffe80a */
[----:B0-----:R-:W0:Y:S02]  /*0170*/  MUFU.RCP R11, R11 ;  /* 0x0000000b000b7308 */ /* 0x001e240000001000 */
[----:B0-----:R-:W-:-:S06]  /*0180*/  VIADD R6, R11, 0xffffffe ;  /* 0x0ffffffe0b067836 */ /* 0x001fcc0000000000 */
[----:B------:R0:W1:Y:S02]  /*0190*/  F2I.FTZ.U32.TRUNC.NTZ R7, R6 ;  /* 0x0000000600077305 */ /* 0x000064000021f000 */
[----:B0-----:R-:W-:Y:S02]  /*01a0*/  IMAD.MOV.U32 R6, RZ, RZ, RZ ;  /* 0x000000ffff067224 */ /* 0x001fe400078e00ff */
[----:B-1----:R-:W-:-:S04]  /*01b0*/  IMAD R13, R13, R7, RZ ;  /* 0x000000070d0d7224 */ /* 0x002fc800078e02ff */
[----:B------:R-:W-:-:S06]  /*01c0*/  IMAD.HI.U32 R12, R7, R13, R6 ;  /* 0x0000000d070c7227 */ /* 0x000fcc00078e0006 */
[----:B------:R-:W-:-:S04]  /*01d0*/  IMAD.HI.U32 R7, R12, R9, RZ ;  /* 0x000000090c077227 */ /* 0x000fc800078e00ff */
[----:B------:R-:W-:-:S04]  /*01e0*/  IMAD.MOV R6, RZ, RZ, -R7 ;  /* 0x000000ffff067224 */ /* 0x000fc800078e0a07 */
[----:B------:R-:W-:-:S05]  /*01f0*/  IMAD R9, R4, R6, R9 ;  /* 0x0000000604097224 */ /* 0x000fca00078e0209 */
[----:B------:R-:W-:-:S13]  /*0200*/  ISETP.GE.U32.AND P0, PT, R9, R4, PT ;  /* 0x000000040900720c */ /* 0x000fda0003f06070 */
[----:B------:R-:W-:Y:S02]  /*0210*/  @P0 IMAD.IADD R9, R9, 0x1, -R4 ;  /* 0x0000000109090824 */ /* 0x000fe400078e0a04 */
[----:B------:R-:W-:-:S03]  /*0220*/  @P0 VIADD R7, R7, 0x1 ;  /* 0x0000000107070836 */ /* 0x000fc60000000000 */
[----:B------:R-:W-:-:S13]  /*0230*/  ISETP.GE.U32.AND P1, PT, R9, R4, PT ;  /* 0x000000040900720c */ /* 0x000fda0003f26070 */
[----:B------:R-:W-:Y:S02]  /*0240*/  @P1 IADD3 R7, PT, PT, R7, 0x1, RZ ;  /* 0x0000000107071810 */ /* 0x000fe40007ffe0ff */
[----:B------:R-:W-:-:S05]  /*0250*/  @!P2 LOP3.LUT R7, RZ, R4, RZ, 0x33, !PT ;  /* 0x00000004ff07a212 */ /* 0x000fca00078e33ff */
[----:B------:R-:W-:-:S05]  /*0260*/  IMAD.IADD R7, R10, 0x1, R7 ;  /* 0x000000010a077824 */ /* 0x000fca00078e0207 */
[C---:B------:R-:W-:Y:S02]  /*0270*/  LOP3.LUT R6, R7.reuse, 0x3, RZ, 0xc0, !PT ;  /* 0x0000000307067812 */ /* 0x040fe400078ec0ff */
[----:B------:R-:W-:Y:S02]  /*0280*/  ISETP.GE.U32.AND P1, PT, R7, 0x3, PT ;  /* 0x000000030700780c */ /* 0x000fe40003f26070 */
[----:B------:R-:W-:Y:S01]  /*0290*/  ISETP.NE.AND P0, PT, R6, 0x3, PT ;  /* 0x000000030600780c */ /* 0x000fe20003f05270 */
[----:B------:R-:W-:-:S12]  /*02a0*/  IMAD.MOV.U32 R6, RZ, RZ, RZ ;  /* 0x000000ffff067224 */ /* 0x000fd800078e00ff */
[----:B------:R-:W-:Y:S05]  /*02b0*/  @!P0 BRA `(.L_x_3) ;  /* 0x0000000000308947 */ /* 0x000fea0003800000 */
[----:B------:R-:W0:Y:S01]  /*02c0*/  LDC.64 R10, c[0x0][0x388] ;  /* 0x0000e200ff0a7b82 */ /* 0x000e220000000a00 */
[----:B------:R-:W-:-:S05]  /*02d0*/  VIADD R6, R7, 0x1 ;  /* 0x0000000107067836 */ /* 0x000fca0000000000 */
[----:B------:R-:W-:Y:S01]  /*02e0*/  LOP3.LUT R7, R6, 0x3, RZ, 0xc0, !PT ;  /* 0x0000000306077812 */ /* 0x000fe200078ec0ff */
[----:B------:R-:W-:-:S03]  /*02f0*/  IMAD.MOV.U32 R6, RZ, RZ, RZ ;  /* 0x000000ffff067224 */ /* 0x000fc600078e00ff */
[----:B------:R-:W-:-:S07]  /*0300*/  IADD3 R7, PT, PT, -R7, RZ, RZ ;  /* 0x000000ff07077210 */ /* 0x000fce0007ffe1ff */
.L_x_4:
[----:B0-----:R-:W-:-:S06]  /*0310*/  IMAD.WIDE R8, R5, 0x4, R10 ;  /* 0x0000000405087825 */ /* 0x001fcc00078e020a */
[----:B------:R-:W2:Y:S01]  /*0320*/  LDG.E.CONSTANT R9, desc[UR8][R8.64] ;  /* 0x0000000808097981 */ /* 0x000ea2000c1e9900 */
[----:B------:R-:W-:Y:S02]  /*0330*/  VIADD R7, R7, 0x1 ;  /* 0x0000000107077836 */ /* 0x000fe40000000000 */
[----:B------:R-:W-:-:S03]  /*0340*/  IMAD.IADD R5, R4, 0x1, R5 ;  /* 0x0000000104057824 */ /* 0x000fc600078e0205 */
[----:B------:R-:W-:Y:S01]  /*0350*/  ISETP.NE.AND P0, PT, R7, RZ, PT ;  /* 0x000000ff0700720c */ /* 0x000fe20003f05270 */
[----:B--2---:R-:W-:-:S12]  /*0360*/  FADD R6, R9, R6 ;  /* 0x0000000609067221 */ /* 0x004fd80000000000 */
[----:B------:R-:W-:Y:S05]  /*0370*/  @P0 BRA `(.L_x_4) ;  /* 0xfffffffc00e40947 */ /* 0x000fea000383ffff */
.L_x_3:
[----:B------:R-:W-:Y:S05]  /*0380*/  BSYNC.RECONVERGENT B1 ;  /* 0x0000000000017941 */ /* 0x000fea0003800200 */
.L_x_2:
[----:B------:R-:W-:Y:S05]  /*0390*/  @!P1 BRA `(.L_x_1) ;  /* 0x0000000000449947 */ /* 0x000fea0003800000 */
.L_x_5:
[----:B------:R-:W0:Y:S02]  /*03a0*/  LDC.64 R8, c[0x0][0x388] ;  /* 0x0000e200ff087b82 */ /* 0x000e240000000a00 */
[----:B0-----:R-:W-:-:S04]  /*03b0*/  IMAD.WIDE R14, R5, 0x4, R8 ;  /* 0x00000004050e7825 */ /* 0x001fc800078e0208 */
[C---:B------:R-:W-:Y:S02]  /*03c0*/  IMAD.WIDE R8, R4.reuse, 0x4, R14 ;  /* 0x0000000404087825 */ /* 0x040fe400078e020e */
[----:B------:R-:W2:Y:S02]  /*03d0*/  LDG.E.CONSTANT R15, desc[UR8][R14.64] ;  /* 0x000000080e0f7981 */ /* 0x000ea4000c1e9900 */
[C---:B------:R-:W-:Y:S02]  /*03e0*/  IMAD.WIDE R10, R4.reuse, 0x4, R8 ;  /* 0x00000004040a7825 */ /* 0x040fe400078e0208 */
[----:B------:R-:W3:Y:S02]  /*03f0*/  LDG.E.CONSTANT R8, desc[UR8][R8.64] ;  /* 0x0000000808087981 */ /* 0x000ee4000c1e9900 */
[C---:B------:R-:W-:Y:S02]  /*0400*/  IMAD.WIDE R12, R4.reuse, 0x4, R10 ;  /* 0x00000004040c7825 */ /* 0x040fe400078e020a */
[----:B------:R-:W4:Y:S04]  /*0410*/  LDG.E.CONSTANT R11, desc[UR8][R10.64] ;  /* 0x000000080a0b7981 */ /* 0x000f28000c1e9900 */
[----:B------:R-:W5:Y:S01]  /*0420*/  LDG.E.CONSTANT R13, desc[UR8][R12.64] ;  /* 0x000000080c0d7981 */ /* 0x000f62000c1e9900 */
[----:B------:R-:W-:-:S04]  /*0430*/  IADD3 R5, PT, PT, R4, R5, R4 ;  /* 0x0000000504057210 */ /* 0x000fc80007ffe004 */
[----:B------:R-:W-:-:S04]  /*0440*/  IADD3 R5, PT, PT, R4, R5, R4 ;  /* 0x0000000504057210 */ /* 0x000fc80007ffe004 */
[----:B------:R-:W-:Y:S01]  /*0450*/  ISETP.GE.AND P0, PT, R5, UR4, PT ;  /* 0x0000000405007c0c */ /* 0x000fe2000bf06270 */
[----:B--2---:R-:W-:-:S04]  /*0460*/  FADD R7, R15, R6 ;  /* 0x000000060f077221 */ /* 0x004fc80000000000 */
[----:B---3--:R-:W-:-:S04]  /*0470*/  FADD R6, R7, R8 ;  /* 0x0000000807067221 */ /* 0x008fc80000000000 */
[----:B----4-:R-:W-:-:S04]  /*0480*/  FADD R6, R6, R11 ;  /* 0x0000000b06067221 */ /* 0x010fc80000000000 */
[----:B-----5:R-:W-:Y:S01]  /*0490*/  FADD R6, R6, R13 ;  /* 0x0000000d06067221 */ /* 0x020fe20000000000 */
[----:B------:R-:W-:Y:S06]  /*04a0*/  @!P0 BRA `(.L_x_5) ;  /* 0xfffffffc00bc8947 */ /* 0x000fec000383ffff */
.L_x_1:
[----:B------:R-:W-:Y:S05]  /*04b0*/  BSYNC.RECONVERGENT B0 ;  /* 0x0000000000007941 */ /* 0x000fea0003800200 */
.L_x_0:
[----:B------:R-:W0:Y:S01]  /*04c0*/  S2UR UR7, SR_CgaCtaId ;  /* 0x00000000000779c3 */ /* 0x000e220000008800 */
[----:B------:R-:W-:Y:S01]  /*04d0*/  UMOV UR5, 0x400 ;  /* 0x0000040000057882 */ /* 0x000fe20000000000 */
[----:B------:R-:W-:Y:S01]  /*04e0*/  ISETP.GT.U32.AND P4, PT, R2, 0xf, PT ;  /* 0x0000000f0200780c */ /* 0x000fe20003f84070 */
[----:B------:R-:W-:Y:S01]  /*04f0*/  BSSY.RECONVERGENT B0, `(.L_x_6) ;  /* 0x0000035000007945 */ /* 0x000fe20003800200 */
[----:B------:R-:W-:Y:S02]  /*0500*/  PLOP3.LUT P3, PT, PT, PT, PT, 0x8, 0x80 ;  /* 0x000000000080781c */ /* 0x000fe40003f6e170 */
[----:B------:R-:W-:Y:S02]  /*0510*/  PLOP3.LUT P1, PT, PT, PT, PT, 0x8, 0x80 ;  /* 0x000000000080781c */ /* 0x000fe40003f2e170 */
[----:B------:R-:W-:Y:S02]  /*0520*/  PLOP3.LUT P2, PT, PT, PT, PT, 0x8, 0x80 ;  /* 0x000000000080781c */ /* 0x000fe40003f4e170 */
[----:B------:R-:W-:Y:S01]  /*0530*/  PLOP3.LUT P0, PT, PT, PT, PT, 0x8, 0x80 ;  /* 0x000000000080781c */ /* 0x000fe20003f0e170 */
[----:B0-----:R-:W-:-:S06]  /*0540*/  ULEA UR6, UR7, UR5, 0x18 ;  /* 0x0000000507067291 */ /* 0x001fcc000f8ec0ff */
[----:B------:R-:W-:-:S05]  /*0550*/  LEA R5, R3, UR6, 0x7 ;  /* 0x0000000603057c11 */ /* 0x000fca000f8e38ff */
[----:B------:R-:W-:-:S05]  /*0560*/  IMAD R7, R2, 0x4, R5 ;  /* 0x0000000402077824 */ /* 0x000fca00078e0205 */
[----:B------:R0:W-:Y:S01]  /*0570*/  STS [R7], R6 ;  /* 0x0000000607007388 */ /* 0x0001e20000000800 */
[----:B------:R-:W-:Y:S05]  /*0580*/  @P4 BRA `(.L_x_7) ;  /* 0x0000000000ac4947 */ /* 0x000fea0003800000 */
[----:B------:R-:W-:Y:S01]  /*0590*/  LDS R4, [R7+0x40] ;  /* 0x0000400007047984 */ /* 0x000fe20000000800 */
[----:B------:R-:W-:-:S03]  /*05a0*/  ISETP.GT.U32.AND P5, PT, R2, 0x7, PT ;  /* 0x000000070200780c */ /* 0x000fc60003fa4070 */
[----:B------:R-:W1:Y:S02]  /*05b0*/  LDS R9, [R7] ;  /* 0x0000000007097984 */ /* 0x000e640000000800 */
[----:B-1----:R-:W-:-:S05]  /*05c0*/  FADD R4, R4, R9 ;  /* 0x0000000904047221 */ /* 0x002fca0000000000 */
[----:B------:R1:W-:Y:S03]  /*05d0*/  STS [R7], R4 ;  /* 0x0000000407007388 */ /* 0x0003e60000000800 */
[----:B------:R-:W-:Y:S05]  /*05e0*/  @P5 BRA `(.L_x_7) ;  /* 0x0000000000945947 */ /* 0x000fea0003800000 */
[----:B-1----:R-:W-:Y:S01]  /*05f0*/  LDS R4, [R7+0x20] ;  /* 0x0000200007047984 */ /* 0x002fe20000000800 */
[----:B------:R-:W-:Y:S02]  /*0600*/  ISETP.GT.U32.AND P5, PT, R2, 0x3, PT ;  /* 0x000000030200780c */ /* 0x000fe40003fa4070 */
[----:B------:R-:W-:Y:S01]  /*0610*/  PLOP3.LUT P2, PT, PT, PT, PT, 0x80, 0x8 ;  /* 0x000000000008781c */ /* 0x000fe20003f4f070 */
[----:B------:R-:W1:Y:S01]  /*0620*/  LDS R9, [R7] ;  /* 0x0000000007097984 */ /* 0x000e620000000800 */
[----:B------:R-:W-:Y:S02]  /*0630*/  PLOP3.LUT P1, PT, PT, PT, PT, 0x8, 0x80 ;  /* 0x000000000080781c */ /* 0x000fe40003f2e170 */
[----:B------:R-:W-:Y:S01]  /*0640*/  PLOP3.LUT P0, PT, PT, PT, PT, 0x8, 0x80 ;  /* 0x000000000080781c */ /* 0x000fe20003f0e170 */
[----:B-1----:R-:W-:-:S05]  /*0650*/  FADD R4, R4, R9 ;  /* 0x0000000904047221 */ /* 0x002fca0000000000 */
[----:B------:R2:W-:Y:S01]  /*0660*/  STS [R7], R4 ;  /* 0x0000000407007388 */ /* 0x0005e20000000800 */
[----:B------:R-:W-:Y:S06]  /*0670*/  @P5 BRA `(.L_x_7) ;  /* 0x0000000000705947 */ /* 0x000fec0003800000 */
[----:B--2---:R-:W-:Y:S01]  /*0680*/  LDS R4, [R7+0x10] ;  /* 0x0000100007047984 */ /* 0x004fe20000000800 */
        /* <DEDUP_REMOVED lines=8> */
[----:B---3--:R-:W-:Y:S01]  /*0710*/  LDS R4, [R7+0x8] ;  /* 0x0000080007047984 */ /* 0x008fe20000000800 */
[----:B------:R-:W-:Y:S02]  /*0720*/  ISETP.NE.AND P5, PT, R2, RZ, PT ;  /* 0x000000ff0200720c */ /* 0x000fe40003fa5270 */
[----:B------:R-:W-:Y:S01]  /*0730*/  PLOP3.LUT P1, PT, PT, PT, PT, 0x80, 0x8 ;  /* 0x000000000008781c */ /* 0x000fe20003f2f070 */
[----:B------:R-:W1:Y:S01]  /*0740*/  LDS R9, [R7] ;  /* 0x0000000007097984 */ /* 0x000e620000000800 */
[----:B------:R-:W-:Y:S01]  /*0750*/  PLOP3.LUT P0, PT, PT, PT, PT, 0x80, 0x8 ;  /* 0x000000000008781c */ /* 0x000fe20003f0f070 */
[----:B-1----:R-:W-:-:S05]  /*0760*/  FADD R4, R4, R9 ;  /* 0x0000000904047221 */ /* 0x002fca0000000000 */
[----:B------:R4:W-:Y:S03]  /*0770*/  STS [R7], R4 ;  /* 0x0000000407007388 */ /* 0x0009e60000000800 */
[----:B------:R-:W-:Y:S05]  /*0780*/  @P5 BRA `(.L_x_7) ;  /* 0x00000000002c5947 */ /* 0x000fea0003800000 */
[----:B----4-:R-:W-:Y:S01]  /*0790*/  LDS R4, [R5] ;  /* 0x0000000005047984 */ /* 0x010fe20000000800 */
[----:B------:R-:W-:Y:S01]  /*07a0*/  UIADD3 UR4, UPT, UPT, UR5, 0x1000, URZ ;  /* 0x0000100005047890 */ /* 0x000fe2000fffe0ff */
[----:B------:R-:W-:Y:S02]  /*07b0*/  PLOP3.LUT P3, PT, PT, PT, PT, 0x80, 0x8 ;  /* 0x000000000008781c */ /* 0x000fe40003f6f070 */
[----:B0-----:R-:W0:Y:S01]  /*07c0*/  LDS R7, [R5+0x4] ;  /* 0x0000040005077984 */ /* 0x001e220000000800 */
[----:B------:R-:W-:Y:S01]  /*07d0*/  ULEA UR4, UR7, UR4, 0x18 ;  /* 0x0000000407047291 */ /* 0x000fe2000f8ec0ff */
[----:B------:R-:W-:Y:S02]  /*07e0*/  PLOP3.LUT P1, PT, PT, PT, PT, 0x80, 0x8 ;  /* 0x000000000008781c */ /* 0x000fe40003f2f070 */
[----:B------:R-:W-:Y:S02]  /*07f0*/  PLOP3.LUT P2, PT, PT, PT, PT, 0x80, 0x8 ;  /* 0x000000000008781c */ /* 0x000fe40003f4f070 */
[----:B------:R-:W-:Y:S01]  /*0800*/  PLOP3.LUT P0, PT, PT, PT, PT, 0x80, 0x8 ;  /* 0x000000000008781c */ /* 0x000fe20003f0f070 */
[----:B0-----:R-:W-:Y:S01]  /*0810*/  FADD R4, R4, R7 ;  /* 0x0000000704047221 */ /* 0x001fe20000000000 */
[----:B------:R-:W-:-:S05]  /*0820*/  LEA R7, R3, UR4, 0x2 ;  /* 0x0000000403077c11 */ /* 0x000fca000f8e10ff */
[----:B------:R0:W-:Y:S06]  /*0830*/  STS [R7], R4 ;  /* 0x0000000407007388 */ /* 0x0001ec0000000800 */
.L_x_7:
[----:B------:R-:W-:Y:S05]  /*0840*/  BSYNC.RECONVERGENT B0 ;  /* 0x0000000000007941 */ /* 0x000fea0003800200 */
.L_x_6:
[----:B------:R-:W-:Y:S01]  /*0850*/  BAR.SYNC.DEFER_BLOCKING 0x0 ;  /* 0x0000000000007b1d */ /* 0x000fe20000010000 */
[----:B------:R-:W-:-:S13]  /*0860*/  ISETP.NE.AND P5, PT, R3, RZ, PT ;  /* 0x000000ff0300720c */ /* 0x000fda0003fa5270 */
[----:B------:R-:W-:Y:S05]  /*0870*/  @P5 EXIT ;  /* 0x000000000000594d */ /* 0x000fea0003800000 */
[----:B------:R-:W-:-:S04]  /*0880*/  UIADD3 UR4, UPT, UPT, UR5, 0x1000, URZ ;  /* 0x0000100005047890 */ /* 0x000fc8000fffe0ff */
[----:B------:R-:W-:-:S06]  /*0890*/  ULEA UR4, UR7, UR4, 0x18 ;  /* 0x0000000407047291 */ /* 0x000fcc000f8ec0ff */
[----:B------:R-:W-:-:S05]  /*08a0*/  LEA R2, R2, UR4, 0x2 ;  /* 0x0000000402027c11 */ /* 0x000fca000f8e10ff */
[----:B------:R-:W-:Y:S04]  /*08b0*/  @!P4 LDS R3, [R2+0x40] ;  /* 0x000040000203c984 */ /* 0x000fe80000000800 */
[----:B01234-:R-:W0:Y:S02]  /*08c0*/  @!P4 LDS R4, [R2] ;  /* 0x000000000204c984 */ /* 0x01fe240000000800 */
[----:B0-----:R-:W-:-:S05]  /*08d0*/  @!P4 FADD R3, R3, R4 ;  /* 0x000000040303c221 */ /* 0x001fca0000000000 */
[----:B------:R-:W-:Y:S04]  /*08e0*/  @!P4 STS [R2], R3 ;  /* 0x000000030200c388 */ /* 0x000fe80000000800 */
[----:B------:R-:W-:Y:S04]  /*08f0*/  @P2 LDS R4, [R2+0x20] ;  /* 0x0000200002042984 */ /* 0x000fe80000000800 */
[----:B------:R-:W0:Y:S02]  /*0900*/  @P2 LDS R5, [R2] ;  /* 0x0000000002052984 */ /* 0x000e240000000800 */
[----:B0-----:R-:W-:-:S05]  /*0910*/  @P2 FADD R5, R4, R5 ;  /* 0x0000000504052221 */ /* 0x001fca0000000000 */
[----:B------:R-:W-:Y:S04]  /*0920*/  @P2 STS [R2], R5 ;  /* 0x0000000502002388 */ /* 0x000fe80000000800 */
[----:B------:R-:W-:Y:S04]  /*0930*/  @P1 LDS R4, [R2+0x10] ;  /* 0x0000100002041984 */ /* 0x000fe80000000800 */
[----:B------:R-:W0:Y:S02]  /*0940*/  @P1 LDS R7, [R2] ;  /* 0x0000000002071984 */ /* 0x000e240000000800 */
[----:B0-----:R-:W-:-:S05]  /*0950*/  @P1 FADD R7, R4, R7 ;  /* 0x0000000704071221 */ /* 0x001fca0000000000 */
[----:B------:R-:W-:Y:S04]  /*0960*/  @P1 STS [R2], R7 ;  /* 0x0000000702001388 */ /* 0x000fe80000000800 */
[----:B------:R-:W-:Y:S04]  /*0970*/  @P0 LDS R4, [R2+0x8] ;  /* 0x0000080002040984 */ /* 0x000fe80000000800 */
[----:B------:R-:W0:Y:S02]  /*0980*/  @P0 LDS R9, [R2] ;  /* 0x0000000002090984 */ /* 0x000e240000000800 */
[----:B0-----:R-:W-:-:S05]  /*0990*/  @P0 FADD R9, R4, R9 ;  /* 0x0000000904090221 */ /* 0x001fca0000000000 */
[----:B------:R0:W-:Y:S01]  /*09a0*/  @P0 STS [R2], R9 ;  /* 0x0000000902000388 */ /* 0x0001e20000000800 */
[----:B------:R-:W-:Y:S05]  /*09b0*/  @!P3 EXIT ;  /* 0x000000000000b94d */ /* 0x000fea0003800000 */
[----:B------:R-:W-:Y:S01]  /*09c0*/  LDS R4, [UR6+0x1000] ;  /* 0x00100006ff047984 */ /* 0x000fe20008000800 */
[----:B0-----:R-:W0:Y:S03]  /*09d0*/  LDC.64 R2, c[0x0][0x390] ;  /* 0x0000e400ff027b82 */ /* 0x001e260000000a00 */
[----:B------:R-:W1:Y:S01]  /*09e0*/  LDS R5, [UR6+0x1004] ;  /* 0x00100406ff057984 */ /* 0x000e620008000800 */
[----:B0-----:R-:W-:-:S04]  /*09f0*/  IMAD.WIDE.U32 R2, R0, 0x4, R2 ;  /* 0x0000000400027825 */ /* 0x001fc800078e0002 */
[----:B-1----:R-:W-:-:S05]  /*0a00*/  FADD R5, R4, R5 ;  /* 0x0000000504057221 */ /* 0x002fca0000000000 */
[----:B------:R-:W-:Y:S01]  /*0a10*/  STG.E desc[UR8][R2.64], R5 ;  /* 0x0000000502007986 */ /* 0x000fe2000c101908 */
[----:B------:R-:W-:Y:S05]  /*0a20*/  EXIT ;  /* 0x000000000000794d */ /* 0x000fea0003800000 */
.L_x_8:
[----:B------:R-:W-:-:S00]  /*0a30*/  BRA `(.L_x_8) ;  /* 0xfffffffc00fc7947 */ /* 0x000fc0000383ffff */
[----:B------:R-:W-:-:S00]  /*0a40*/  NOP ;  /* 0x0000000000007918 */ /* 0x000fc00000000000 */
        /* <DEDUP_REMOVED lines=11> */
.L_x_32:


//--------------------- .text._Z24harrisUnrolledPartialSumiPfS_ --------------------------
	.section	.text._Z24harrisUnrolledPartialSumiPfS_,"ax",@progbits
	.align	128
        .global         _Z24harrisUnrolledPartialSumiPfS_
        .type           _Z24harrisUnrolledPartialSumiPfS_,@function
        .size           _Z24harrisUnrolledPartialSumiPfS_,(.L_x_33 - _Z24harrisUnrolledPartialSumiPfS_)
        .other          _Z24harrisUnrolledPartialSumiPfS_,@"STO_CUDA_ENTRY STV_DEFAULT"
_Z24harrisUnrolledPartialSumiPfS_:
.text._Z24harrisUnrolledPartialSumiPfS_:
[----:B------:R-:W-:Y:S01]  /*0000*/  LDC R1, c[0x0][0x37c] ;  /* 0x0000df00ff017b82 */ /* 0x000fe20000000800 */
[----:B------:R-:W0:Y:S01]  /*0010*/  S2R R3, SR_TID.X ;  /* 0x0000000000037919 */ /* 0x000e220000002100 */
[----:B------:R-:W1:Y:S06]  /*0020*/  LDCU UR4, c[0x0][0x360] ;  /* 0x00006c00ff0477ac */ /* 0x000e6c0008000800 */
[----:B------:R-:W1:Y:S01]  /*0030*/  LDC R2, c[0x0][0x370] ;  /* 0x0000dc00ff027b82 */ /* 0x000e620000000800 */
[----:B------:R-:W-:Y:S01]  /*0040*/  BSSY.RECONVERGENT B0, `(.L_x_9) ;  /* 0x0000045000007945 */ /* 0x000fe20003800200 */
[----:B------:R-:W0:Y:S01]  /*0050*/  S2R R0, SR_CTAID.X ;  /* 0x0000000000007919 */ /* 0x000e220000002500 */
[----:B------:R-:W2:Y:S01]  /*0060*/  LDCU UR8, c[0x0][0x380] ;  /* 0x00007000ff0877ac */ /* 0x000ea20008000800 */
[----:B------:R-:W-:Y:S01]  /*0070*/  HFMA2 R7, -RZ, RZ, 0, 0 ;  /* 0x00000000ff077431 */ /* 0x000fe200000001ff */
[----:B------:R-:W3:Y:S01]  /*0080*/  LDCU.64 UR6, c[0x0][0x358] ;  /* 0x00006b00ff0677ac */ /* 0x000ee20008000a00 */
[----:B-1----:R-:W-:-:S02]  /*0090*/  IMAD R2, R2, UR4, RZ ;  /* 0x0000000402027c24 */ /* 0x002fc4000f8e02ff */
[----:B0-----:R-:W-:-:S05]  /*00a0*/  IMAD R5, R0, UR4, R3 ;  /* 0x0000000400057c24 */ /* 0x001fca000f8e0203 */
[----:B--2---:R-:W-:-:S13]  /*00b0*/  ISETP.GE.AND P0, PT, R5, UR8, PT ;  /* 0x0000000805007c0c */ /* 0x004fda000bf06270 */
[----:B---3--:R-:W-:Y:S05]  /*00c0*/  @P0 BRA `(.L_x_10) ;  /* 0x0000000000f00947 */ /* 0x008fea0003800000 */
[----:B------:R-:W0:Y:S01]  /*00d0*/  I2F.U32.RP R10, R2 ;  /* 0x00000002000a7306 */ /* 0x000e220000209000 */
[C---:B------:R-:W-:Y:S01]  /*00e0*/  IADD3 R4, PT, PT, R2.reuse, R5, RZ ;  /* 0x0000000502047210 */ /* 0x040fe20007ffe0ff */
[----:B------:R-:W-:Y:S01]  /*00f0*/  IMAD.MOV R11, RZ, RZ, -R2 ;  /* 0x000000ffff0b7224 */ /* 0x000fe200078e0a02 */
[----:B------:R-:W-:Y:S01]  /*0100*/  ISETP.NE.U32.AND P2, PT, R2, RZ, PT ;  /* 0x000000ff0200720c */ /* 0x000fe20003f45070 */
[----:B------:R-:W-:Y:S01]  /*0110*/  BSSY.RECONVERGENT B1, `(.L_x_11) ;  /* 0x0000026000017945 */ /* 0x000fe20003800200 */
[C---:B------:R-:W-:Y:S02]  /*0120*/  ISETP.GE.AND P0, PT, R4.reuse, UR8, PT ;  /* 0x0000000804007c0c */ /* 0x040fe4000bf06270 */
[----:B------:R-:W-:Y:S02]  /*0130*/  VIMNMX R9, PT, PT, R4, UR8, !PT ;  /* 0x0000000804097c48 */ /* 0x000fe4000ffe0100 */
[----:B------:R-:W-:-:S04]  /*0140*/  SEL R8, RZ, 0x1, P0 ;  /* 0x00000001ff087807 */ /* 0x000fc80000000000 */
[----:B------:R-:W-:Y:S01]  /*0150*/  IADD3 R9, PT, PT, R9, -R4, -R8 ;  /* 0x8000000409097210 */ /* 0x000fe20007ffe808 */
[----:B0-----:R-:W0:Y:S02]  /*0160*/  MUFU.RCP R10, R10 ;  /* 0x0000000a000a7308 */ /* 0x001e240000001000 */
[----:B0-----:R-:W-:-:S06]  /*0170*/  IADD3 R6, PT, PT, R10, 0xffffffe, RZ ;  /* 0x0ffffffe0a067810 */ /* 0x001fcc0007ffe0ff */
[----:B------:R0:W1:Y:S02]  /*0180*/  F2I.FTZ.U32.TRUNC.NTZ R7, R6 ;  /* 0x0000000600077305 */ /* 0x000064000021f000 */
[----:B0-----:R-:W-:Y:S02]  /*0190*/  IMAD.MOV.U32 R6, RZ, RZ, RZ ;  /* 0x000000ffff067224 */ /* 0x001fe400078e00ff */
[----:B-1----:R-:W-:-:S04]  /*01a0*/  IMAD R11, R11, R7, RZ ;  /* 0x000000070b0b7224 */ /* 0x002fc800078e02ff */
[----:B------:R-:W-:-:S06]  /*01b0*/  IMAD.HI.U32 R10, R7, R11, R6 ;  /* 0x0000000b070a7227 */ /* 0x000fcc00078e0006 */
[----:B------:R-:W-:-:S05]  /*01c0*/  IMAD.HI.U32 R7, R10, R9, RZ ;  /* 0x000000090a077227 */ /* 0x000fca00078e00ff */
[----:B------:R-:W-:-:S05]  /*01d0*/  IADD3 R4, PT, PT, -R7, RZ, RZ ;  /* 0x000000ff07047210 */ /* 0x000fca0007ffe1ff */
[----:B------:R-:W-:-:S05]  /*01e0*/  IMAD R9, R2, R4, R9 ;  /* 0x0000000402097224 */ /* 0x000fca00078e0209 */
[----:B------:R-:W-:-:S13]  /*01f0*/  ISETP.GE.U32.AND P0, PT, R9, R2, PT ;  /* 0x000000020900720c */ /* 0x000fda0003f06070 */
[----:B------:R-:W-:Y:S01]  /*0200*/  @P0 IMAD.IADD R9, R9, 0x1, -R2 ;  /* 0x0000000109090824 */ /* 0x000fe200078e0a02 */
[----:B------:R-:W-:-:S04]  /*0210*/  @P0 IADD3 R7, PT, PT, R7, 0x1, RZ ;  /* 0x0000000107070810 */ /* 0x000fc80007ffe0ff */
[----:B------:R-:W-:-:S13]  /*0220*/  ISETP.GE.U32.AND P1, PT, R9, R2, PT ;  /* 0x000000020900720c */ /* 0x000fda0003f26070 */
[----:B------:R-:W-:Y:S01]  /*0230*/  @P1 VIADD R7, R7, 0x1 ;  /* 0x0000000107071836 */ /* 0x000fe20000000000 */
[----:B------:R-:W-:-:S04]  /*0240*/  @!P2 LOP3.LUT R7, RZ, R2, RZ, 0x33, !PT ;  /* 0x00000002ff07a212 */ /* 0x000fc800078e33ff */
[----:B------:R-:W-:Y:S01]  /*0250*/  IADD3 R4, PT, PT, R8, R7, RZ ;  /* 0x0000000708047210 */ /* 0x000fe20007ffe0ff */
[----:B------:R-:W-:-:S03]  /*0260*/  IMAD.MOV.U32 R7, RZ, RZ, RZ ;  /* 0x000000ffff077224 */ /* 0x000fc600078e00ff */
[C---:B------:R-:W-:Y:S02]  /*0270*/  LOP3.LUT R6, R4.reuse, 0x3, RZ, 0xc0, !PT ;  /* 0x0000000304067812 */ /* 0x040fe400078ec0ff */
[----:B------:R-:W-:Y:S02]  /*0280*/  ISETP.GE.U32.AND P1, PT, R4, 0x3, PT ;  /* 0x000000030400780c */ /* 0x000fe40003f26070 */
[----:B------:R-:W-:-:S13]  /*0290*/  ISETP.NE.AND P0, PT, R6, 0x3, PT ;  /* 0x000000030600780c */ /* 0x000fda0003f05270 */
[----:B------:R-:W-:Y:S05]  /*02a0*/  @!P0 BRA `(.L_x_12) ;  /* 0x0000000000308947 */ /* 0x000fea0003800000 */
[----:B------:R-:W0:Y:S01]  /*02b0*/  LDC.64 R10, c[0x0][0x388] ;  /* 0x0000e200ff0a7b82 */ /* 0x000e220000000a00 */
[----:B------:R-:W-:Y:S01]  /*02c0*/  IADD3 R4, PT, PT, R4, 0x1, RZ ;  /* 0x0000000104047810 */ /* 0x000fe20007ffe0ff */
[----:B------:R-:W-:-:S03]  /*02d0*/  IMAD.MOV.U32 R7, RZ, RZ, RZ ;  /* 0x000000ffff077224 */ /* 0x000fc600078e00ff */
[----:B------:R-:W-:-:S04]  /*02e0*/  LOP3.LUT R4, R4, 0x3, RZ, 0xc0, !PT ;  /* 0x0000000304047812 */ /* 0x000fc800078ec0ff */
[----:B------:R-:W-:-:S07]  /*02f0*/  IADD3 R4, PT, PT, -R4, RZ, RZ ;  /* 0x000000ff04047210 */ /* 0x000fce0007ffe1ff */
.L_x_13:
[----:B0-----:R-:W-:-:S06]  /*0300*/  IMAD.WIDE R8, R5, 0x4, R10 ;  /* 0x0000000405087825 */ /* 0x001fcc00078e020a */
[----:B------:R-:W2:Y:S01]  /*0310*/  LDG.E.CONSTANT R8, desc[UR6][R8.64] ;  /* 0x0000000608087981 */ /* 0x000ea2000c1e9900 */
[----:B------:R-:W-:Y:S01]  /*0320*/  VIADD R4, R4, 0x1 ;  /* 0x0000000104047836 */ /* 0x000fe20000000000 */
[----:B------:R-:W-:-:S04]  /*0330*/  IADD3 R5, PT, PT, R2, R5, RZ ;  /* 0x0000000502057210 */ /* 0x000fc80007ffe0ff */
[----:B------:R-:W-:Y:S01]  /*0340*/  ISETP.NE.AND P0, PT, R4, RZ, PT ;  /* 0x000000ff0400720c */ /* 0x000fe20003f05270 */
[----:B--2---:R-:W-:-:S12]  /*0350*/  FADD R7, R8, R7 ;  /* 0x0000000708077221 */ /* 0x004fd80000000000 */
[----:B------:R-:W-:Y:S05]  /*0360*/  @P0 BRA `(.L_x_13) ;  /* 0xfffffffc00e40947 */ /* 0x000fea000383ffff */
.L_x_12:
[----:B------:R-:W-:Y:S05]  /*0370*/  BSYNC.RECONVERGENT B1 ;  /* 0x0000000000017941 */ /* 0x000fea0003800200 */
.L_x_11:
[----:B------:R-:W-:Y:S05]  /*0380*/  @!P1 BRA `(.L_x_10) ;  /* 0x0000000000409947 */ /* 0x000fea0003800000 */
.L_x_14:
        /* <DEDUP_REMOVED lines=9> */
[----:B------:R-:W-:-:S05]  /*0420*/  IMAD R5, R2, 0x4, R5 ;  /* 0x0000000402057824 */ /* 0x000fca00078e0205 */
[----:B------:R-:W-:Y:S01]  /*0430*/  ISETP.GE.AND P0, PT, R5, UR8, PT ;  /* 0x0000000805007c0c */ /* 0x000fe2000bf06270 */
[----:B--2---:R-:W-:-:S04]  /*0440*/  FADD R7, R14, R7 ;  /* 0x000000070e077221 */ /* 0x004fc80000000000 */
[----:B---3--:R-:W-:-:S04]  /*0450*/  FADD R4, R7, R8 ;  /* 0x0000000807047221 */ /* 0x008fc80000000000 */
[----:B----4-:R-:W-:-:S04]  /*0460*/  FADD R4, R4, R11 ;  /* 0x0000000b04047221 */ /* 0x010fc80000000000 */
[----:B-----5:R-:W-:Y:S01]  /*0470*/  FADD R7, R4, R13 ;  /* 0x0000000d04077221 */ /* 0x020fe20000000000 */
[----:B------:R-:W-:Y:S06]  /*0480*/  @!P0 BRA `(.L_x_14) ;  /* 0xfffffffc00c08947 */ /* 0x000fec000383ffff */
.L_x_10:
[----:B------:R-:W-:Y:S05]  /*0490*/  BSYNC.RECONVERGENT B0 ;  /* 0x0000000000007941 */ /* 0x000fea0003800200 */
.L_x_9:
[----:B------:R-:W0:Y:S01]  /*04a0*/  S2UR UR5, SR_CgaCtaId ;  /* 0x00000000000579c3 */ /* 0x000e220000008800 */
[----:B------:R-:W-:Y:S01]  /*04b0*/  UMOV UR4, 0x400 ;  /* 0x0000040000047882 */ /* 0x000fe20000000000 */
[C---:B------:R-:W-:Y:S02]  /*04c0*/  ISETP.GT.U32.AND P0, PT, R3.reuse, 0x1ff, PT ;  /* 0x000001ff0300780c */ /* 0x040fe40003f04070 */
[----:B------:R-:W-:Y:S01]  /*04d0*/  ISETP.GT.U32.AND P1, PT, R3, 0xff, PT ;  /* 0x000000ff0300780c */ /* 0x000fe20003f24070 */
[----:B0-----:R-:W-:-:S06]  /*04e0*/  ULEA UR4, UR5, UR4, 0x18 ;  /* 0x0000000405047291 */ /* 0x001fcc000f8ec0ff */
[----:B------:R-:W-:-:S05]  /*04f0*/  LEA R2, R3, UR4, 0x2 ;  /* 0x0000000403027c11 */ /* 0x000fca000f8e10ff */
[----:B------:R-:W-:Y:S01]  /*0500*/  STS [R2], R7 ;  /* 0x0000000702007388 */ /* 0x000fe20000000800 */
[----:B------:R-:W-:Y:S06]  /*0510*/  BAR.SYNC.DEFER_BLOCKING 0x0 ;  /* 0x0000000000007b1d */ /* 0x000fec0000010000 */
[----:B------:R-:W-:Y:S04]  /*0520*/  @!P0 LDS R4, [R2+0x800] ;  /* 0x0008000002048984 */ /* 0x000fe80000000800 */
[----:B------:R-:W0:Y:S02]  /*0530*/  @!P0 LDS R5, [R2] ;  /* 0x0000000002058984 */ /* 0x000e240000000800 */
[----:B0-----:R-:W-:-:S05]  /*0540*/  @!P0 FADD R5, R4, R5 ;  /* 0x0000000504058221 */ /* 0x001fca0000000000 */
[----:B------:R-:W-:Y:S01]  /*0550*/  @!P0 STS [R2], R5 ;  /* 0x0000000502008388 */ /* 0x000fe20000000800 */
[----:B------:R-:W-:Y:S01]  /*0560*/  BAR.SYNC.DEFER_BLOCKING 0x0 ;  /* 0x0000000000007b1d */ /* 0x000fe20000010000 */
[----:B------:R-:W-:-:S05]  /*0570*/  ISETP.GT.U32.AND P0, PT, R3, 0x7f, PT ;  /* 0x0000007f0300780c */ /* 0x000fca0003f04070 */
        /* <DEDUP_REMOVED lines=15> */
[----:B------:R0:W-:Y:S01]  /*0670*/  @!P1 STS [R2], R5 ;  /* 0x0000000502009388 */ /* 0x0001e20000000800 */
[----:B------:R-:W-:Y:S06]  /*0680*/  BAR.SYNC.DEFER_BLOCKING 0x0 ;  /* 0x0000000000007b1d */ /* 0x000fec0000010000 */
[----:B------:R-:W-:Y:S05]  /*0690*/  @P0 EXIT ;  /* 0x000000000000094d */ /* 0x000fea0003800000 */
[----:B------:R-:W-:Y:S01]  /*06a0*/  LDS R4, [R2+0x80] ;  /* 0x0000800002047984 */ /* 0x000fe20000000800 */
[----:B------:R-:W-:-:S03]  /*06b0*/  ISETP.GT.U32.AND P0, PT, R3, 0xf, PT ;  /* 0x0000000f0300780c */ /* 0x000fc60003f04070 */
[----:B0-----:R-:W0:Y:S02]  /*06c0*/  LDS R5, [R2] ;  /* 0x0000000002057984 */ /* 0x001e240000000800 */
[----:B0-----:R-:W-:-:S05]  /*06d0*/  FADD R5, R4, R5 ;  /* 0x0000000504057221 */ /* 0x001fca0000000000 */
[----:B------:R0:W-:Y:S03]  /*06e0*/  STS [R2], R5 ;  /* 0x0000000502007388 */ /* 0x0001e60000000800 */
        /* <DEDUP_REMOVED lines=20> */
[----:B------:R-:W-:-:S03]  /*0830*/  ISETP.NE.AND P0, PT, R3, RZ, PT ;  /* 0x000000ff0300720c */ /* 0x000fc60003f05270 */
[----:B0-----:R-:W0:Y:S02]  /*0840*/  LDS R5, [R2] ;  /* 0x0000000002057984 */ /* 0x001e240000000800 */
[----:B0-----:R-:W-:-:S05]  /*0850*/  FADD R5, R4, R5 ;  /* 0x0000000504057221 */ /* 0x001fca0000000000 */
[----:B------:R0:W-:Y:S03]  /*0860*/  STS [R2], R5 ;  /* 0x0000000502007388 */ /* 0x0001e60000000800 */
[----:B------:R-:W-:Y:S05]  /*0870*/  @P0 EXIT ;  /* 0x000000000000094d */ /* 0x000fea0003800000 */
[----:B0-----:R-:W-:Y:S04]  /*0880*/  LDS R2, [UR4+0x4] ;  /* 0x00000404ff027984 */ /* 0x001fe80008000800 */
[----:B------:R-:W0:Y:S02]  /*0890*/  LDS R3, [UR4] ;  /* 0x00000004ff037984 */ /* 0x000e240008000800 */
[----:B0-----:R-:W-:Y:S02]  /*08a0*/  FADD R4, R2, R3 ;  /* 0x0000000302047221 */ /* 0x001fe40000000000 */
[----:B------:R-:W0:Y:S03]  /*08b0*/  LDC.64 R2, c[0x0][0x390] ;  /* 0x0000e400ff027b82 */ /* 0x000e260000000a00 */
[----:B------:R-:W-:Y:S04]  /*08c0*/  STS [UR4], R4 ;  /* 0x00000004ff007988 */ /* 0x000fe80008000804 */
[----:B------:R-:W1:Y:S01]  /*08d0*/  LDS R5, [UR4] ;  /* 0x00000004ff057984 */ /* 0x000e620008000800 */
[----:B0-----:R-:W-:-:S05]  /*08e0*/  IMAD.WIDE.U32 R2, R0, 0x4, R2 ;  /* 0x0000000400027825 */ /* 0x001fca00078e0002 */
[----:B-1----:R-:W-:Y:S01]  /*08f0*/  STG.E desc[UR6][R2.64], R5 ;  /* 0x0000000502007986 */ /* 0x002fe2000c101906 */
[----:B------:R-:W-:Y:S05]  /*0900*/  EXIT ;  /* 0x000000000000794d */ /* 0x000fea0003800000 */
.L_x_15:
        /* <DEDUP_REMOVED lines=15> */
.L_x_33:


//--------------------- .text._Z18unrolledPartialSumiPfS_ --------------------------
	.section	.text._Z18unrolledPartialSumiPfS_,"ax",@progbits
	.align	128
        .global         _Z18unrolledPartialSumiPfS_
        .type           _Z18unrolledPartialSumiPfS_,@function
        .size           _Z18unrolledPartialSumiPfS_,(.L_x_34 - _Z18unrolledPartialSumiPfS_)
        .other          _Z18unrolledPartialSumiPfS_,@"STO_CUDA_ENTRY STV_DEFAULT"
_Z18unrolledPartialSumiPfS_:
.text._Z18unrolledPartialSumiPfS_:
        /* <DEDUP_REMOVED lines=48> */
.L_x_20:
[----:B0-----:R-:W-:-:S06]  /*0300*/  IMAD.WIDE R8, R5, 0x4, R10 ;  /* 0x0000000405087825 */ /* 0x001fcc00078e020a */
[----:B------:R-:W2:Y:S01]  /*0310*/  LDG.E.CONSTANT R8, desc[UR6][R8.64] ;  /* 0x0000000608087981 */ /* 0x000ea2000c1e9900 */
[----:B------:R-:W-:Y:S01]  /*0320*/  VIADD R4, R4, 0x1 ;  /* 0x0000000104047836 */ /* 0x000fe20000000000 */
[----:B------:R-:W-:-:S04]  /*0330*/  IADD3 R5, PT, PT, R2, R5, RZ ;  /* 0x0000000502057210 */ /* 0x000fc80007ffe0ff */
[----:B------:R-:W-:Y:S01]  /*0340*/  ISETP.NE.AND P0, PT, R4, RZ, PT ;  /* 0x000000ff0400720c */ /* 0x000fe20003f05270 */
[----:B--2---:R-:W-:-:S12]  /*0350*/  FADD R7, R8, R7 ;  /* 0x0000000708077221 */ /* 0x004fd80000000000 */
[----:B------:R-:W-:Y:S05]  /*0360*/  @P0 BRA `(.L_x_20) ;  /* 0xfffffffc00e40947 */ /* 0x000fea000383ffff */
.L_x_19:
[----:B------:R-:W-:Y:S05]  /*0370*/  BSYNC.RECONVERGENT B1 ;  /* 0x0000000000017941 */ /* 0x000fea0003800200 */
.L_x_18:
[----:B------:R-:W-:Y:S05]  /*0380*/  @!P1 BRA `(.L_x_17) ;  /* 0x0000000000409947 */ /* 0x000fea0003800000 */
.L_x_21:
        /* <DEDUP_REMOVED lines=16> */
.L_x_17:
[----:B------:R-:W-:Y:S05]  /*0490*/  BSYNC.RECONVERGENT B0 ;  /* 0x0000000000007941 */ /* 0x000fea0003800200 */
.L_x_16:
        /* <DEDUP_REMOVED lines=55> */
[----:B------:R-:W-:-:S05]  /*0810*/  ISETP.NE.AND P1, PT, R3, RZ, PT ;  /* 0x000000ff0300720c */ /* 0x000fca0003f25270 */
[----:B------:R-:W-:Y:S04]  /*0820*/  @!P0 LDS R4, [R2+0x8] ;  /* 0x0000080002048984 */ /* 0x000fe80000000800 */
[----:B------:R-:W0:Y:S02]  /*0830*/  @!P0 LDS R7, [R2] ;  /* 0x0000000002078984 */ /* 0x000e240000000800 */
[----:B0-----:R-:W-:-:S05]  /*0840*/  @!P0 FADD R7, R4, R7 ;  /* 0x0000000704078221 */ /* 0x001fca0000000000 */
[----:B------:R0:W-:Y:S01]  /*0850*/  @!P0 STS [R2], R7 ;  /* 0x0000000702008388 */ /* 0x0001e20000000800 */
[----:B------:R-:W-:Y:S06]  /*0860*/  BAR.SYNC.DEFER_BLOCKING 0x0 ;  /* 0x0000000000007b1d */ /* 0x000fec0000010000 */
[----:B------:R-:W-:Y:S05]  /*0870*/  @P1 EXIT ;  /* 0x000000000000194d */ /* 0x000fea0003800000 */
[----:B------:R-:W1:Y:S01]  /*0880*/  LDS.64 R4, [UR4] ;  /* 0x00000004ff047984 */ /* 0x000e620008000a00 */
[----:B0-----:R-:W0:Y:S02]  /*0890*/  LDC.64 R2, c[0x0][0x390] ;  /* 0x0000e400ff027b82 */ /* 0x001e240000000a00 */
[----:B0-----:R-:W-:-:S04]  /*08a0*/  IMAD.WIDE.U32 R2, R0, 0x4, R2 ;  /* 0x0000000400027825 */ /* 0x001fc800078e0002 */
[----:B-1----:R-:W-:-:S05]  /*08b0*/  FADD R5, R5, R4 ;  /* 0x0000000405057221 */ /* 0x002fca0000000000 */
[----:B------:R-:W-:Y:S04]  /*08c0*/  STS [UR4], R5 ;  /* 0x00000005ff007988 */ /* 0x000fe80008000804 */
[----:B------:R-:W-:Y:S01]  /*08d0*/  STG.E desc[UR6][R2.64], R5 ;  /* 0x0000000502007986 */ /* 0x000fe2000c101906 */
[----:B------:R-:W-:Y:S05]  /*08e0*/  EXIT ;  /* 0x000000000000794d */ /* 0x000fea0003800000 */
.L_x_22:
        /* <DEDUP_REMOVED lines=9> */
.L_x_34:


//--------------------- .text._Z10partialSumiPfS_ --------------------------
	.section	.text._Z10partialSumiPfS_,"ax",@progbits
	.align	128
        .global         _Z10partialSumiPfS_
        .type           _Z10partialSumiPfS_,@function
        .size           _Z10partialSumiPfS_,(.L_x_35 - _Z10partialSumiPfS_)
        .other          _Z10partialSumiPfS_,@"STO_CUDA_ENTRY STV_DEFAULT"
_Z10partialSumiPfS_:
.text._Z10partialSumiPfS_:
[----:B------:R-:W-:Y:S01]  /*0000*/  LDC R1, c[0x0][0x37c] ;  /* 0x0000df00ff017b82 */ /* 0x000fe20000000800 */
[----:B------:R-:W0:Y:S01]  /*0010*/  S2R R3, SR_TID.X ;  /* 0x0000000000037919 */ /* 0x000e220000002100 */
[----:B------:R-:W1:Y:S06]  /*0020*/  LDCU UR4, c[0x0][0x360] ;  /* 0x00006c00ff0477ac */ /* 0x000e6c0008000800 */
[----:B------:R-:W2:Y:S01]  /*0030*/  LDC R4, c[0x0][0x370] ;  /* 0x0000dc00ff047b82 */ /* 0x000ea20000000800 */
[----:B------:R-:W-:Y:S01]  /*0040*/  BSSY.RECONVERGENT B0, `(.L_x_23) ;  /* 0x0000046000007945 */ /* 0x000fe20003800200 */
[----:B------:R-:W0:Y:S01]  /*0050*/  S2R R0, SR_CTAID.X ;  /* 0x0000000000007919 */ /* 0x000e220000002500 */
[----:B------:R-:W3:Y:S01]  /*0060*/  LDCU UR5, c[0x0][0x380] ;  /* 0x00007000ff0577ac */ /* 0x000ee20008000800 */
[----:B------:R-:W-:Y:S01]  /*0070*/  IMAD.MOV.U32 R6, RZ, RZ, RZ ;  /* 0x000000ffff067224 */ /* 0x000fe200078e00ff */
[----:B------:R-:W4:Y:S01]  /*0080*/  LDCU.64 UR6, c[0x0][0x358] ;  /* 0x00006b00ff0677ac */ /* 0x000f220008000a00 */
[----:B-1----:R-:W-:-:S02]  /*0090*/  IMAD.U32 R2, RZ, RZ, UR4 ;  /* 0x00000004ff027e24 */ /* 0x002fc4000f8e00ff */
[----:B--2---:R-:W-:Y:S02]  /*00a0*/  IMAD R4, R4, UR4, RZ ;  /* 0x0000000404047c24 */ /* 0x004fe4000f8e02ff */
[----:B0-----:R-:W-:-:S05]  /*00b0*/  IMAD R5, R0, UR4, R3 ;  /* 0x0000000400057c24 */ /* 0x001fca000f8e0203 */
[----:B---3--:R-:W-:-:S13]  /*00c0*/  ISETP.GE.AND P0, PT, R5, UR5, PT ;  /* 0x0000000505007c0c */ /* 0x008fda000bf06270 */
[----:B----4-:R-:W-:Y:S05]  /*00d0*/  @P0 BRA `(.L_x_24) ;  /* 0x0000000000f00947 */ /* 0x010fea0003800000 */
        /* <DEDUP_REMOVED lines=24> */
[----:B------:R-:W-:-:S04]  /*0260*/  IADD3 R7, PT, PT, R10, R7, RZ ;  /* 0x000000070a077210 */ /* 0x000fc80007ffe0ff */
[C---:B------:R-:W-:Y:S02]  /*0270*/  LOP3.LUT R6, R7.reuse, 0x3, RZ, 0xc0, !PT ;  /* 0x0000000307067812 */ /* 0x040fe400078ec0ff */
[----:B------:R-:W-:Y:S02]  /*0280*/  ISETP.GE.U32.AND P1, PT, R7, 0x3, PT ;  /* 0x000000030700780c */ /* 0x000fe40003f26070 */
[----:B------:R-:W-:Y:S01]  /*0290*/  ISETP.NE.AND P0, PT, R6, 0x3, PT ;  /* 0x000000030600780c */ /* 0x000fe20003f05270 */
[----:B------:R-:W-:-:S12]  /*02a0*/  IMAD.MOV.U32 R6, RZ, RZ, RZ ;  /* 0x000000ffff067224 */ /* 0x000fd800078e00ff */
[----:B------:R-:W-:Y:S05]  /*02b0*/  @!P0 BRA `(.L_x_26) ;  /* 0x0000000000308947 */ /* 0x000fea0003800000 */
[----:B------:R-:W0:Y:S01]  /*02c0*/  LDC.64 R10, c[0x0][0x388] ;  /* 0x0000e200ff0a7b82 */ /* 0x000e220000000a00 */
[----:B------:R-:W-:-:S04]  /*02d0*/  IADD3 R6, PT, PT, R7, 0x1, RZ ;  /* 0x0000000107067810 */ /* 0x000fc80007ffe0ff */
[----:B------:R-:W-:Y:S01]  /*02e0*/  LOP3.LUT R7, R6, 0x3, RZ, 0xc0, !PT ;  /* 0x0000000306077812 */ /* 0x000fe200078ec0ff */
[----:B------:R-:W-:-:S03]  /*02f0*/  IMAD.MOV.U32 R6, RZ, RZ, RZ ;  /* 0x000000ffff067224 */ /* 0x000fc600078e00ff */
[----:B------:R-:W-:-:S07]  /*0300*/  IADD3 R7, PT, PT, -R7, RZ, RZ ;  /* 0x000000ff07077210 */ /* 0x000fce0007ffe1ff */
.L_x_27:
[----:B0-----:R-:W-:-:S06]  /*0310*/  IMAD.WIDE R8, R5, 0x4, R10 ;  /* 0x0000000405087825 */ /* 0x001fcc00078e020a */
[----:B------:R-:W2:Y:S01]  /*0320*/  LDG.E.CONSTANT R9, desc[UR6][R8.64] ;  /* 0x0000000608097981 */ /* 0x000ea2000c1e9900 */
[----:B------:R-:W-:Y:S01]  /*0330*/  VIADD R7, R7, 0x1 ;  /* 0x0000000107077836 */ /* 0x000fe20000000000 */
[----:B------:R-:W-:-:S04]  /*0340*/  IADD3 R5, PT, PT, R4, R5, RZ ;  /* 0x0000000504057210 */ /* 0x000fc80007ffe0ff */
[----:B------:R-:W-:Y:S01]  /*0350*/  ISETP.NE.AND P0, PT, R7, RZ, PT ;  /* 0x000000ff0700720c */ /* 0x000fe20003f05270 */
[----:B--2---:R-:W-:-:S12]  /*0360*/  FADD R6, R9, R6 ;  /* 0x0000000609067221 */ /* 0x004fd80000000000 */
[----:B------:R-:W-:Y:S05]  /*0370*/  @P0 BRA `(.L_x_27) ;  /* 0xfffffffc00e40947 */ /* 0x000fea000383ffff */
.L_x_26:
[----:B------:R-:W-:Y:S05]  /*0380*/  BSYNC.RECONVERGENT B1 ;  /* 0x0000000000017941 */ /* 0x000fea0003800200 */
.L_x_25:
[----:B------:R-:W-:Y:S05]  /*0390*/  @!P1 BRA `(.L_x_24) ;  /* 0x0000000000409947 */ /* 0x000fea0003800000 */
.L_x_28:
        /* <DEDUP_REMOVED lines=16> */
.L_x_24:
[----:B------:R-:W-:Y:S05]  /*04a0*/  BSYNC.RECONVERGENT B0 ;  /* 0x0000000000007941 */ /* 0x000fea0003800200 */
.L_x_23:
[----:B------:R-:W0:Y:S01]  /*04b0*/  S2UR UR5, SR_CgaCtaId ;  /* 0x00000000000579c3 */ /* 0x000e220000008800 */
[----:B------:R-:W-:Y:S01]  /*04c0*/  UMOV UR4, 0x400 ;  /* 0x0000040000047882 */ /* 0x000fe20000000000 */
[----:B------:R-:W-:Y:S02]  /*04d0*/  ISETP.GE.U32.AND P1, PT, R2, 0x2, PT ;  /* 0x000000020200780c */ /* 0x000fe40003f26070 */
[----:B------:R-:W-:Y:S01]  /*04e0*/  ISETP.NE.AND P0, PT, R3, RZ, PT ;  /* 0x000000ff0300720c */ /* 0x000fe20003f05270 */
[----:B0-----:R-:W-:-:S06]  /*04f0*/  ULEA UR4, UR5, UR4, 0x18 ;  /* 0x0000000405047291 */ /* 0x001fcc000f8ec0ff */
[----:B------:R-:W-:-:S05]  /*0500*/  LEA R5, R3, UR4, 0x2 ;  /* 0x0000000403057c11 */ /* 0x000fca000f8e10ff */
[----:B------:R0:W-:Y:S01]  /*0510*/  STS [R5], R6 ;  /* 0x0000000605007388 */ /* 0x0001e20000000800 */
[----:B------:R-:W-:Y:S05]  /*0520*/  @!P1 BRA `(.L_x_29) ;  /* 0x00000000002c9947 */ /* 0x000fea0003800000 */
.L_x_30:
[----:B------:R-:W-:Y:S01]  /*0530*/  BAR.SYNC.DEFER_BLOCKING 0x0 ;  /* 0x0000000000007b1d */ /* 0x000fe20000010000 */
[----:B------:R-:W-:-:S04]  /*0540*/  SHF.R.U32.HI R8, RZ, 0x1, R2 ;  /* 0x00000001ff087819 */ /* 0x000fc80000011602 */
[----:B------:R-:W-:-:S13]  /*0550*/  ISETP.GE.U32.AND P1, PT, R3, R8, PT ;  /* 0x000000080300720c */ /* 0x000fda0003f26070 */
[----:B------:R-:W-:Y:S01]  /*0560*/  @!P1 LEA R4, R8, R5, 0x2 ;  /* 0x0000000508049211 */ /* 0x000fe200078e10ff */
[----:B------:R-:W-:Y:S05]  /*0570*/  @!P1 LDS R7, [R5] ;  /* 0x0000000005079984 */ /* 0x000fea0000000800 */
[----:B------:R-:W0:Y:S02]  /*0580*/  @!P1 LDS R4, [R4] ;  /* 0x0000000004049984 */ /* 0x000e240000000800 */
[----:B0-----:R-:W-:-:S05]  /*0590*/  @!P1 FADD R6, R4, R7 ;  /* 0x0000000704069221 */ /* 0x001fca0000000000 */
[----:B------:R1:W-:Y:S01]  /*05a0*/  @!P1 STS [R5], R6 ;  /* 0x0000000605009388 */ /* 0x0003e20000000800 */
[----:B------:R-:W-:Y:S01]  /*05b0*/  ISETP.GT.U32.AND P1, PT, R2, 0x3, PT ;  /* 0x000000030200780c */ /* 0x000fe20003f24070 */
[----:B------:R-:W-:-:S12]  /*05c0*/  IMAD.MOV.U32 R2, RZ, RZ, R8 ;  /* 0x000000ffff027224 */ /* 0x000fd800078e0008 */
[----:B-1----:R-:W-:Y:S05]  /*05d0*/  @P1 BRA `(.L_x_30) ;  /* 0xfffffffc00d41947 */ /* 0x002fea000383ffff */
.L_x_29:
[----:B------:R-:W-:Y:S05]  /*05e0*/  @P0 EXIT ;  /* 0x000000000000094d */ /* 0x000fea0003800000 */
[----:B------:R-:W1:Y:S01]  /*05f0*/  S2UR UR5, SR_CgaCtaId ;  /* 0x00000000000579c3 */ /* 0x000e620000008800 */
[----:B------:R-:W-:-:S07]  /*0600*/  UMOV UR4, 0x400 ;  /* 0x0000040000047882 */ /* 0x000fce0000000000 */
[----:B------:R-:W2:Y:S01]  /*0610*/  LDC.64 R2, c[0x0][0x390] ;  /* 0x0000e400ff027b82 */ /* 0x000ea20000000a00 */
[----:B-1----:R-:W-:Y:S01]  /*0620*/  ULEA UR4, UR5, UR4, 0x18 ;  /* 0x0000000405047291 */ /* 0x002fe2000f8ec0ff */
[----:B--2---:R-:W-:-:S08]  /*0630*/  IMAD.WIDE.U32 R2, R0, 0x4, R2 ;  /* 0x0000000400027825 */ /* 0x004fd000078e0002 */
[----:B0-----:R-:W0:Y:S04]  /*0640*/  LDS R5, [UR4] ;  /* 0x00000004ff057984 */ /* 0x001e280008000800 */
[----:B0-----:R-:W-:Y:S01]  /*0650*/  STG.E desc[UR6][R2.64], R5 ;  /* 0x0000000502007986 */ /* 0x001fe2000c101906 */
[----:B------:R-:W-:Y:S05]  /*0660*/  EXIT ;  /* 0x000000000000794d */ /* 0x000fea0003800000 */
.L_x_31:
        /* <DEDUP_REMOVED lines=9> */
.L_x_35:


//--------------------- .nv.shared._Z23singleBarrierPartialSumiPKfPf --------------------------
	.section	.nv.shared._Z23singleBarrierPartialSumiPKfPf,"aw",@nobits
	.sectionflags	@""
	.align	4
.nv.shared._Z23singleBarrierPartialSumiPKfPf:
	.zero		5248


//--------------------- .nv.shared.reserved.0     --------------------------
	.section	.nv.shared.reserved.0,"aw",@nobits
	.weak		__nv_reservedSMEM_offset_0_alias
	.size		__nv_reservedSMEM_offset_0_alias, 0, 64
	.other		__nv_reservedSMEM_offset_0_alias,@"STO_CUDA_RESERVED_SHARED STV_DEFAULT"
__nv_reservedSMEM_offset_0_alias:
	.zero		0
	.zero		64


//--------------------- .nv.shared._Z24harrisUnrolledPartialSumiPfS_ --------------------------
	.section	.nv.shared._Z24harrisUnrolledPartialSumiPfS_,"aw",@nobits
	.sectionflags	@""
	.align	4
.nv.shared._Z24harrisUnrolledPartialSumiPfS_:
	.zero		5120


//--------------------- .nv.shared._Z18unrolledPartialSumiPfS_ --------------------------
	.section	.nv.shared._Z18unrolledPartialSumiPfS_,"aw",@nobits
	.sectionflags	@""
	.align	4
.nv.shared._Z18unrolledPartialSumiPfS_:
	.zero		5120


//--------------------- .nv.shared._Z10partialSumiPfS_ --------------------------
	.section	.nv.shared._Z10partialSumiPfS_,"aw",@nobits
	.sectionflags	@""
	.align	4
.nv.shared._Z10partialSumiPfS_:
	.zero		5120


//--------------------- .nv.constant0._Z23singleBarrierPartialSumiPKfPf --------------------------
	.section	.nv.constant0._Z23singleBarrierPartialSumiPKfPf,"a",@progbits
	.sectionflags	@""
	.align	4
.nv.constant0._Z23singleBarrierPartialSumiPKfPf:
	.zero		920


//--------------------- .nv.constant0._Z24harrisUnrolledPartialSumiPfS_ --------------------------
	.section	.nv.constant0._Z24harrisUnrolledPartialSumiPfS_,"a",@progbits
	.sectionflags	@""
	.align	4
.nv.constant0._Z24harrisUnrolledPartialSumiPfS_:
	.zero		920


//--------------------- .nv.constant0._Z18unrolledPartialSumiPfS_ --------------------------
	.section	.nv.constant0._Z18unrolledPartialSumiPfS_,"a",@progbits
	.sectionflags	@""
	.align	4
.nv.constant0._Z18unrolledPartialSumiPfS_:
	.zero		920


//--------------------- .nv.constant0._Z10partialSumiPfS_ --------------------------
	.section	.nv.constant0._Z10partialSumiPfS_,"a",@progbits
	.sectionflags	@""
	.align	4
.nv.constant0._Z10partialSumiPfS_:
	.zero		920


//--------------------- SYMBOLS --------------------------

	.type		.nv.reservedSmem.offset0,@object
	.size		.nv.reservedSmem.offset0,0x4
	.type		.nv.reservedSmem.cap,@object
	.size		.nv.reservedSmem.cap,0x4
